// auto-generated by cutlass_sweep.fmha — config: {"arch": "sm_90", "direction": "fwd", "dtype": "fp16", "head_dim": 96, "mask": "none", "schedule": "cooperative", "tile_kv": 128, "tile_q": 128}
#include "cutlass/cutlass.h"
#include "cute/tensor.hpp"
#include "cutlass/device_kernel.h"
#include "cutlass/kernel_hardware_info.h"
#include "88_hopper_fmha/collective/fmha_fusion.hpp"
#include "88_hopper_fmha/kernel/fmha_kernel_builder.hpp"

using namespace cute;
using Element = cutlass::half_t;
using TileShape = Shape<_128, _128, _96>;
using StrideQ = cute::tuple<int, _1, cute::tuple<int, int>>;
using StrideK = cute::tuple<int, _1, cute::tuple<int, int>>;
using StrideV = cute::tuple<int, cute::_1, cute::tuple<int, int>>;

using Kernel = typename cutlass::fmha::kernel::FmhaBuilder<
    Element, float, float,
    TileShape, StrideQ, StrideK, StrideV,
    cutlass::fmha::collective::DefaultFusion,
    cutlass::gemm::KernelTmaWarpSpecializedCooperative
  >::Kernel;

auto* _anchor = &cutlass::device_kernel<Kernel>;


// ===== COMPILED SASS (sm_90a) =====

	.target	sm_90a

	.elftype	@"ET_EXEC"


//--------------------- .note.nv.tkinfo           --------------------------
	.section	.note.nv.tkinfo,"",@"SHT_NOTE"
	.sectionflags	@"SHF_NOTE_NV_TKINFO"
	.tkinfo
        /*0018*/ 	.word	0x00000002
        /*0030*/ 	.string	""
        /*0030*/ 	.string	"ptxas"
        /*0030*/ 	.string	"Cuda compilation tools, release 13.0, V13.0.88"
        /*0030*/ 	.string	"Build cuda_13.0.r13.0/compiler.36424714_0"
        /*0030*/ 	.string	"-arch sm_90a -m 64 "



//--------------------- .note.nv.cuinfo           --------------------------
	.section	.note.nv.cuinfo,"",@"SHT_NOTE"
	.sectionflags	@"SHF_NOTE_NV_CUINFO"
        /*0018*/ 	.short	0x0002
        /*001a*/ 	.short	0x005a
        /*001c*/ 	.short	0x0082
	.zero		2


//--------------------- .nv.info                  --------------------------
	.section	.nv.info,"",@"SHT_CUDA_INFO"
	.align	4


	//----- nvinfo : EIATTR_REGCOUNT
	.align		4
        /*0000*/ 	.byte	0x04, 0x2f
        /*0002*/ 	.short	(.L_16 - .L_15)
	.align		4
.L_15:
        /*0004*/ 	.word	index@(_ZN7cutlass13device_kernelINS_4fmha6kernel28FmhaKernelTmaWarpSpecializedINS1_10collective30FmhaMainloopTmaWarpSpecializedINS_6half_tEffN4cute5tupleIJNS7_1CILi128EEESA_NS9_ILi96EEEEEENS8_IJiNS9_ILi1EEENS8_IJiiEEEEEESF_SF_NS4_13DefaultFusionEJEEENS4_15FmhaFwdEpilogueIS6_fNS8_IJNS9_ILi64EEESB_SA_EEEEENS2_23IndividualTileSchedulerEJEEEEEvNT_6ParamsE)
        /*0008*/ 	.word	0x000000a8


	//----- nvinfo : EIATTR_FRAME_SIZE
	.align		4
.L_16:
        /*000c*/ 	.byte	0x04, 0x11
        /*000e*/ 	.short	(.L_18 - .L_17)
	.align		4
.L_17:
        /*0010*/ 	.word	index@($__internal_0_$__cuda_sm20_rcp_rn_f32_slowpath)
        /*0014*/ 	.word	0x00000000


	//----- nvinfo : EIATTR_FRAME_SIZE
	.align		4
.L_18:
        /*0018*/ 	.byte	0x04, 0x11
        /*001a*/ 	.short	(.L_20 - .L_19)
	.align		4
.L_19:
        /*001c*/ 	.word	index@(_ZN7cutlass13device_kernelINS_4fmha6kernel28FmhaKernelTmaWarpSpecializedINS1_10collective30FmhaMainloopTmaWarpSpecializedINS_6half_tEffN4cute5tupleIJNS7_1CILi128EEESA_NS9_ILi96EEEEEENS8_IJiNS9_ILi1EEENS8_IJiiEEEEEESF_SF_NS4_13DefaultFusionEJEEENS4_15FmhaFwdEpilogueIS6_fNS8_IJNS9_ILi64EEESB_SA_EEEEENS2_23IndividualTileSchedulerEJEEEEEvNT_6ParamsE)
        /*0020*/ 	.word	0x00000000


	//----- nvinfo : EIATTR_MIN_STACK_SIZE
	.align		4
.L_20:
        /*0024*/ 	.byte	0x04, 0x12
        /*0026*/ 	.short	(.L_22 - .L_21)
	.align		4
.L_21:
        /*0028*/ 	.word	index@(_ZN7cutlass13device_kernelINS_4fmha6kernel28FmhaKernelTmaWarpSpecializedINS1_10collective30FmhaMainloopTmaWarpSpecializedINS_6half_tEffN4cute5tupleIJNS7_1CILi128EEESA_NS9_ILi96EEEEEENS8_IJiNS9_ILi1EEENS8_IJiiEEEEEESF_SF_NS4_13DefaultFusionEJEEENS4_15FmhaFwdEpilogueIS6_fNS8_IJNS9_ILi64EEESB_SA_EEEEENS2_23IndividualTileSchedulerEJEEEEEvNT_6ParamsE)
        /*002c*/ 	.word	0x00000000
.L_22:


//--------------------- .nv.compat                --------------------------
	.section	.nv.compat,"",@"SHT_CUDA_COMPAT_INFO"
	.align	4
        /*0000*/ 	.byte	0x02, 0x09, 0x01, 0x00, 0x02, 0x02, 0x04, 0x00, 0x02, 0x05, 0x05, 0x00, 0x03, 0x07, 0x01, 0x01
        /*0010*/ 	.byte	0x02, 0x03, 0x01, 0x00, 0x02, 0x06, 0x01, 0x00, 0x04, 0x0b, 0x08, 0x00, 0x00, 0x00, 0x00, 0x00
        /*0020*/ 	.byte	0x00, 0x00, 0x00, 0x00


//--------------------- .nv.info._ZN7cutlass13device_kernelINS_4fmha6kernel28FmhaKernelTmaWarpSpecializedINS1_10collective30FmhaMainloopTmaWarpSpecializedINS_6half_tEffN4cute5tupleIJNS7_1CILi128EEESA_NS9_ILi96EEEEEENS8_IJiNS9_ILi1EEENS8_IJiiEEEEEESF_SF_NS4_13DefaultFusionEJEEENS4_15FmhaFwdEpilogueIS6_fNS8_IJNS9_ILi64EEESB_SA_EEEEENS2_23IndividualTileSchedulerEJEEEEEvNT_6ParamsE --------------------------
	.section	.nv.info._ZN7cutlass13device_kernelINS_4fmha6kernel28FmhaKernelTmaWarpSpecializedINS1_10collective30FmhaMainloopTmaWarpSpecializedINS_6half_tEffN4cute5tupleIJNS7_1CILi128EEESA_NS9_ILi96EEEEEENS8_IJiNS9_ILi1EEENS8_IJiiEEEEEESF_SF_NS4_13DefaultFusionEJEEENS4_15FmhaFwdEpilogueIS6_fNS8_IJNS9_ILi64EEESB_SA_EEEEENS2_23IndividualTileSchedulerEJEEEEEvNT_6ParamsE,"",@"SHT_CUDA_INFO"
	.sectionflags	@""
	.align	4


	//----- nvinfo : EIATTR_CUDA_API_VERSION
	.align		4
        /*0000*/ 	.byte	0x04, 0x37
        /*0002*/ 	.short	(.L_24 - .L_23)
.L_23:
        /*0004*/ 	.word	0x00000082


	//----- nvinfo : EIATTR_KPARAM_INFO
	.align		4
.L_24:
        /*0008*/ 	.byte	0x04, 0x17
        /*000a*/ 	.short	(.L_26 - .L_25)
.L_25:
        /*000c*/ 	.word	0x00000000
        /*0010*/ 	.short	0x0000
        /*0012*/ 	.short	0x0070
        /*0014*/ 	.byte	0x00, 0xf0, 0x01, 0x20


	//----- nvinfo : EIATTR_SPARSE_MMA_MASK
	.align		4
.L_26:
        /*0018*/ 	.byte	0x03, 0x50
        /*001a*/ 	.short	0x0000


	//----- nvinfo : EIATTR_MAXREG_COUNT
	.align		4
        /*001c*/ 	.byte	0x03, 0x1b
        /*001e*/ 	.short	0x00a8


	//----- nvinfo : EIATTR_NUM_BARRIERS
	.align		4
        /*0020*/ 	.byte	0x02, 0x4c
        /*0022*/ 	.byte	0x02
	.zero		1


	//----- nvinfo : EIATTR_EXTERNS
	.align		4
        /*0024*/ 	.byte	0x04, 0x0f
        /*0026*/ 	.short	(.L_28 - .L_27)


	//   ....[0]....
	.align		4
.L_27:
        /*0028*/ 	.word	index@(__assertfail)


	//----- nvinfo : EIATTR_MERCURY_ISA_VERSION
	.align		4
.L_28:
        /*002c*/ 	.byte	0x03, 0x5f
        /*002e*/ 	.short	0x0101


	//----- nvinfo : EIATTR_INT_WARP_WIDE_INSTR_OFFSETS
	.align		4
        /*0030*/ 	.byte	0x04, 0x31
        /*0032*/ 	.short	(.L_30 - .L_29)


	//   ....[0]....
.L_29:
        /*0034*/ 	.word	0x000006f0


	//   ....[1]....
        /*0038*/ 	.word	0x00000700


	//   ....[2]....
        /*003c*/ 	.word	0x00000710


	//   ....[3]....
        /*0040*/ 	.word	0x00000720


	//   ....[4]....
        /*0044*/ 	.word	0x00000790


	//----- nvinfo : EIATTR_COOP_GROUP_MASK_REGIDS
	.align		4
.L_30:
        /*0048*/ 	.byte	0x04, 0x29
        /*004a*/ 	.short	(.L_32 - .L_31)


	//   ....[0]....
.L_31:
        /*004c*/ 	.word	0xffffffff


	//   ....[1]....
        /*0050*/ 	.word	0xffffffff


	//   ....[2]....
        /*0054*/ 	.word	0xffffffff


	//   ....[3]....
        /*0058*/ 	.word	0xffffffff


	//   ....[4]....
        /*005c*/ 	.word	0xffffffff


	//   ....[5]....
        /*0060*/ 	.word	0xffffffff


	//   ....[6]....
        /*0064*/ 	.word	0xffffffff


	//   ....[7]....
        /*0068*/ 	.word	0xffffffff


	//   ....[8]....
        /*006c*/ 	.word	0xffffffff


	//   ....[9]....
        /*0070*/ 	.word	0xffffffff


	//   ....[10]....
        /*0074*/ 	.word	0xffffffff


	//   ....[11]....
        /*0078*/ 	.word	0xffffffff


	//   ....[12]....
        /*007c*/ 	.word	0xffffffff


	//   ....[13]....
        /*0080*/ 	.word	0xffffffff


	//   ....[14]....
        /*0084*/ 	.word	0xffffffff


	//   ....[15]....
        /*0088*/ 	.word	0xffffffff


	//   ....[16]....
        /*008c*/ 	.word	0xffffffff


	//   ....[17]....
        /*0090*/ 	.word	0xffffffff


	//----- nvinfo : EIATTR_COOP_GROUP_INSTR_OFFSETS
	.align		4
.L_32:
        /*0094*/ 	.byte	0x04, 0x28
        /*0096*/ 	.short	(.L_34 - .L_33)


	//   ....[0]....
.L_33:
        /*0098*/ 	.word	0x00000050


	//   ....[1]....
        /*009c*/ 	.word	0x00000080


	//   ....[2]....
        /*00a0*/ 	.word	0x000001b0


	//   ....[3]....
        /*00a4*/ 	.word	0x00000370


	//   ....[4]....
        /*00a8*/ 	.word	0x00000530


	//   ....[5]....
        /*00ac*/ 	.word	0x00000690


	//   ....[6]....
        /*00b0*/ 	.word	0x000014b0


	//   ....[7]....
        /*00b4*/ 	.word	0x00001540


	//   ....[8]....
        /*00b8*/ 	.word	0x00001590


	//   ....[9]....
        /*00bc*/ 	.word	0x00001640


	//   ....[10]....
        /*00c0*/ 	.word	0x00003d70


	//   ....[11]....
        /*00c4*/ 	.word	0x00003da0


	//   ....[12]....
        /*00c8*/ 	.word	0x00004520


	//   ....[13]....
        /*00cc*/ 	.word	0x00004640


	//   ....[14]....
        /*00d0*/ 	.word	0x000062e0


	//   ....[15]....
        /*00d4*/ 	.word	0x00006310


	//   ....[16]....
        /*00d8*/ 	.word	0x00006360


	//   ....[17]....
        /*00dc*/ 	.word	0x00006370


	//----- nvinfo : EIATTR_REG_RECONFIG
	.align		4
.L_34:
        /*00e0*/ 	.byte	0x01, 0x54
	.zero		2


	//----- nvinfo : EIATTR_SYSCALL_OFFSETS
	.align		4
        /*00e4*/ 	.byte	0x04, 0x46
        /*00e6*/ 	.short	(.L_36 - .L_35)


	//   ....[0]....
.L_35:
        /*00e8*/ 	.word	0x00006e50


	//   ....[1]....
        /*00ec*/ 	.word	0x00006fb0


	//----- nvinfo : EIATTR_MBARRIER_INSTR_OFFSETS
	.align		4
.L_36:
        /*00f0*/ 	.byte	0x04, 0x39
        /*00f2*/ 	.short	(.L_38 - .L_37)


	//   ....[0]....
.L_37:
        /*00f4*/ 	.word	0x00000320
        /*00f8*/ 	.word	0x000000ff
        /*00fc*/ 	.word	0x00024050
        /*0100*/ 	.short	0x0100
        /*0102*/ 	.byte	0x0b
	.zero		1


	//   ....[1]....
        /*0104*/ 	.word	0x00000330
        /*0108*/ 	.word	0x000000ff
        /*010c*/ 	.word	0x00024060
        /*0110*/ 	.short	0x0100
        /*0112*/ 	.byte	0x0b
	.zero		1


	//   ....[2]....
        /*0114*/ 	.word	0x00000340
        /*0118*/ 	.word	0x000000ff
        /*011c*/ 	.word	0x00024058
        /*0120*/ 	.short	0x0100
        /*0122*/ 	.byte	0x0b
	.zero		1


	//   ....[3]....
        /*0124*/ 	.word	0x00000350
        /*0128*/ 	.word	0x000000ff
        /*012c*/ 	.word	0x00024068
        /*0130*/ 	.short	0x0100
        /*0132*/ 	.byte	0x0b
	.zero		1


	//   ....[4]....
        /*0134*/ 	.word	0x00000480
        /*0138*/ 	.word	0x000000ff
        /*013c*/ 	.word	0x00024000
        /*0140*/ 	.short	0x0100
        /*0142*/ 	.byte	0x0b
	.zero		1


	//   ....[5]....
        /*0144*/ 	.word	0x00000490
        /*0148*/ 	.word	0x000000ff
        /*014c*/ 	.word	0x00024028
        /*0150*/ 	.short	0x0100
        /*0152*/ 	.byte	0x0b
	.zero		1


	//   ....[6]....
        /*0154*/ 	.word	0x000004a0
        /*0158*/ 	.word	0x000000ff
        /*015c*/ 	.word	0x00024008
        /*0160*/ 	.short	0x0100
        /*0162*/ 	.byte	0x0b
	.zero		1


	//   ....[7]....
        /*0164*/ 	.word	0x000004b0
        /*0168*/ 	.word	0x000000ff
        /*016c*/ 	.word	0x00024030
        /*0170*/ 	.short	0x0100
        /*0172*/ 	.byte	0x0b
	.zero		1


	//   ....[8]....
        /*0174*/ 	.word	0x000004c0
        /*0178*/ 	.word	0x000000ff
        /*017c*/ 	.word	0x00024010
        /*0180*/ 	.short	0x0100
        /*0182*/ 	.byte	0x0b
	.zero		1


	//   ....[9]....
        /*0184*/ 	.word	0x000004d0
        /*0188*/ 	.word	0x000000ff
        /*018c*/ 	.word	0x00024038
        /*0190*/ 	.short	0x0100
        /*0192*/ 	.byte	0x0b
	.zero		1


	//   ....[10]....
        /*0194*/ 	.word	0x000004e0
        /*0198*/ 	.word	0x000000ff
        /*019c*/ 	.word	0x00024018
        /*01a0*/ 	.short	0x0100
        /*01a2*/ 	.byte	0x0b
	.zero		1


	//   ....[11]....
        /*01a4*/ 	.word	0x000004f0
        /*01a8*/ 	.word	0x000000ff
        /*01ac*/ 	.word	0x00024040
        /*01b0*/ 	.short	0x0100
        /*01b2*/ 	.byte	0x0b
	.zero		1


	//   ....[12]....
        /*01b4*/ 	.word	0x00000500
        /*01b8*/ 	.word	0x000000ff
        /*01bc*/ 	.word	0x00024020
        /*01c0*/ 	.short	0x0100
        /*01c2*/ 	.byte	0x0b
	.zero		1


	//   ....[13]....
        /*01c4*/ 	.word	0x00000510
        /*01c8*/ 	.word	0x000000ff
        /*01cc*/ 	.word	0x00024048
        /*01d0*/ 	.short	0x0100
        /*01d2*/ 	.byte	0x0b
	.zero		1


	//   ....[14]....
        /*01d4*/ 	.word	0x00000640
        /*01d8*/ 	.word	0x000000ff
        /*01dc*/ 	.word	0x00024070
        /*01e0*/ 	.short	0x0100
        /*01e2*/ 	.byte	0x0b
	.zero		1


	//   ....[15]....
        /*01e4*/ 	.word	0x00000650
        /*01e8*/ 	.word	0x000000ff
        /*01ec*/ 	.word	0x00024080
        /*01f0*/ 	.short	0x0100
        /*01f2*/ 	.byte	0x0b
	.zero		1


	//   ....[16]....
        /*01f4*/ 	.word	0x00000660
        /*01f8*/ 	.word	0x000000ff
        /*01fc*/ 	.word	0x00024078
        /*0200*/ 	.short	0x0100
        /*0202*/ 	.byte	0x0b
	.zero		1


	//   ....[17]....
        /*0204*/ 	.word	0x00000670
        /*0208*/ 	.word	0x000000ff
        /*020c*/ 	.word	0x00024088
        /*0210*/ 	.short	0x0100
        /*0212*/ 	.byte	0x0b
	.zero		1


	//   ....[18]....
        /*0214*/ 	.word	0x000007b0
        /*0218*/ 	.word	0x000000ff
        /*021c*/ 	.word	0x00024090
        /*0220*/ 	.short	0x0100
        /*0222*/ 	.byte	0x08
	.zero		1


	//   ....[19]....
        /*0224*/ 	.word	0x000007c0
        /*0228*/ 	.word	0x000000ff
        /*022c*/ 	.word	0x00024098
        /*0230*/ 	.short	0x0100
        /*0232*/ 	.byte	0x08
	.zero		1


	//   ....[20]....
        /*0234*/ 	.word	0x000007d0
        /*0238*/ 	.word	0x000000ff
        /*023c*/ 	.word	0x000240a0
        /*0240*/ 	.short	0x0100
        /*0242*/ 	.byte	0x08
	.zero		1


	//   ....[21]....
        /*0244*/ 	.word	0x000007e0
        /*0248*/ 	.word	0x000000ff
        /*024c*/ 	.word	0x000240a8
        /*0250*/ 	.short	0x0100
        /*0252*/ 	.byte	0x08
	.zero		1


	//   ....[22]....
        /*0254*/ 	.word	0x000008e0
        /*0258*/ 	.word	0x000000ff
        /*025c*/ 	.word	0x000240c0
        /*0260*/ 	.short	0x0100
        /*0262*/ 	.byte	0x0b
	.zero		1


	//   ....[23]....
        /*0264*/ 	.word	0x000008f0
        /*0268*/ 	.word	0x000000ff
        /*026c*/ 	.word	0x000240d8
        /*0270*/ 	.short	0x0100
        /*0272*/ 	.byte	0x0b
	.zero		1


	//   ....[24]....
        /*0274*/ 	.word	0x00000900
        /*0278*/ 	.word	0x000000ff
        /*027c*/ 	.word	0x000240c8
        /*0280*/ 	.short	0x0100
        /*0282*/ 	.byte	0x0b
	.zero		1


	//   ....[25]....
        /*0284*/ 	.word	0x00000910
        /*0288*/ 	.word	0x000000ff
        /*028c*/ 	.word	0x000240e0
        /*0290*/ 	.short	0x0100
        /*0292*/ 	.byte	0x0b
	.zero		1


	//   ....[26]....
        /*0294*/ 	.word	0x00000920
        /*0298*/ 	.word	0x000000ff
        /*029c*/ 	.word	0x000240d0
        /*02a0*/ 	.short	0x0100
        /*02a2*/ 	.byte	0x0b
	.zero		1


	//   ....[27]....
        /*02a4*/ 	.word	0x00000930
        /*02a8*/ 	.word	0x000000ff
        /*02ac*/ 	.word	0x000240e8
        /*02b0*/ 	.short	0x0100
        /*02b2*/ 	.byte	0x0b
	.zero		1


	//   ....[28]....
        /*02b4*/ 	.word	0x00000d30
        /*02b8*/ 	.word	0x000000ff
        /*02bc*/ 	.word	0x00024050
        /*02c0*/ 	.short	0x010a
        /*02c2*/ 	.byte	0x07
	.zero		1


	//   ....[29]....
        /*02c4*/ 	.word	0x00000da0
        /*02c8*/ 	.word	0x000000ff
        /*02cc*/ 	.word	0x00024000
        /*02d0*/ 	.short	0x010a
        /*02d2*/ 	.byte	0x24
	.zero		1


	//   ....[30]....
        /*02d4*/ 	.word	0x00000e10
        /*02d8*/ 	.word	0x000000ff
        /*02dc*/ 	.word	0x00000000
        /*02e0*/ 	.short	0x010a
        /*02e2*/ 	.byte	0x0a
	.zero		1


	//   ....[31]....
        /*02e4*/ 	.word	0x000032b0
        /*02e8*/ 	.word	0x00000002
        /*02ec*/ 	.word	0x00000000
        /*02f0*/ 	.short	0x0101
        /*02f2*/ 	.byte	0x20
	.zero		1


	//   ....[32]....
        /*02f4*/ 	.word	0x00003450
        /*02f8*/ 	.word	0x000000ff
        /*02fc*/ 	.word	0x00024008
        /*0300*/ 	.short	0x010a
        /*0302*/ 	.byte	0x24
	.zero		1


	//   ....[33]....
        /*0304*/ 	.word	0x00003770
        /*0308*/ 	.word	0x000000ff
        /*030c*/ 	.word	0x00000000
        /*0310*/ 	.short	0x0101
        /*0312*/ 	.byte	0x07
	.zero		1


	//   ....[34]....
        /*0314*/ 	.word	0x000038b0
        /*0318*/ 	.word	0x000000ff
        /*031c*/ 	.word	0x00024000
        /*0320*/ 	.short	0x010a
        /*0322*/ 	.byte	0x0a
	.zero		1


	//   ....[35]....
        /*0324*/ 	.word	0x00005970
        /*0328*/ 	.word	0x000000ff
        /*032c*/ 	.word	0x00024000
        /*0330*/ 	.short	0x010a
        /*0332*/ 	.byte	0x07
	.zero		1


	//   ....[36]....
        /*0334*/ 	.word	0x00005e10
        /*0338*/ 	.word	0x000000ff
        /*033c*/ 	.word	0x00024000
        /*0340*/ 	.short	0x010a
        /*0342*/ 	.byte	0x07
	.zero		1


	//   ....[37]....
        /*0344*/ 	.word	0x00006130
        /*0348*/ 	.word	0x000000ff
        /*034c*/ 	.word	0x00000000
        /*0350*/ 	.short	0x0101
        /*0352*/ 	.byte	0x07
	.zero		1


	//   ....[38]....
        /*0354*/ 	.word	0x000061e0
        /*0358*/ 	.word	0x000000ff
        /*035c*/ 	.word	0x00000000
        /*0360*/ 	.short	0x0101
        /*0362*/ 	.byte	0x04
	.zero		1


	//   ....[39]....
        /*0364*/ 	.word	0x00006900
        /*0368*/ 	.word	0x000000ff
        /*036c*/ 	.word	0x00024098
        /*0370*/ 	.short	0x010a
        /*0372*/ 	.byte	0x04
	.zero		1


	//   ....[40]....
        /*0374*/ 	.word	0x00007a90
        /*0378*/ 	.word	0x00000000
        /*037c*/ 	.word	0x00024090
        /*0380*/ 	.short	0x0101
        /*0382*/ 	.byte	0x24
	.zero		1


	//   ....[41]....
        /*0384*/ 	.word	0x00007be0
        /*0388*/ 	.word	0x00000003
        /*038c*/ 	.word	0x00024060
        /*0390*/ 	.short	0x010a
        /*0392*/ 	.byte	0x3f
	.zero		1


	//   ....[42]....
        /*0394*/ 	.word	0x00007f00
        /*0398*/ 	.word	0x00000005
        /*039c*/ 	.word	0x00024028
        /*03a0*/ 	.short	0x010a
        /*03a2*/ 	.byte	0x3f
	.zero		1


	//   ....[43]....
        /*03a4*/ 	.word	0x00008220
        /*03a8*/ 	.word	0x00000004
        /*03ac*/ 	.word	0x00024060
        /*03b0*/ 	.short	0x010a
        /*03b2*/ 	.byte	0x3f
	.zero		1


	//   ....[44]....
        /*03b4*/ 	.word	0x00008570
        /*03b8*/ 	.word	0x00000003
        /*03bc*/ 	.word	0x00024028
        /*03c0*/ 	.short	0x010a
        /*03c2*/ 	.byte	0x3f
	.zero		1


	//   ....[45]....
        /*03c4*/ 	.word	0x00008980
        /*03c8*/ 	.word	0x00000006
        /*03cc*/ 	.word	0x00024028
        /*03d0*/ 	.short	0x010a
        /*03d2*/ 	.byte	0x3f
	.zero		1


	//   ....[46]....
        /*03d4*/ 	.word	0x00008cd0
        /*03d8*/ 	.word	0x00000006
        /*03dc*/ 	.word	0x00024028
        /*03e0*/ 	.short	0x010a
        /*03e2*/ 	.byte	0x3f
	.zero		1


	//   ....[47]....
        /*03e4*/ 	.word	0x00009010
        /*03e8*/ 	.word	0x00000003
        /*03ec*/ 	.word	0x00024050
        /*03f0*/ 	.short	0x010a
        /*03f2*/ 	.byte	0x3f
	.zero		1


	//   ....[48]....
        /*03f4*/ 	.word	0x00009070
        /*03f8*/ 	.word	0x00000003
        /*03fc*/ 	.word	0x00024000
        /*0400*/ 	.short	0x010a
        /*0402*/ 	.byte	0x3f
	.zero		1


	//   ....[49]....
        /*0404*/ 	.word	0x000090d0
        /*0408*/ 	.word	0x00000003
        /*040c*/ 	.word	0x00000000
        /*0410*/ 	.short	0x010a
        /*0412*/ 	.byte	0x3f
	.zero		1


	//   ....[50]....
        /*0414*/ 	.word	0x00009130
        /*0418*/ 	.word	0x00000007
        /*041c*/ 	.word	0x00024008
        /*0420*/ 	.short	0x010a
        /*0422*/ 	.byte	0x3f
	.zero		1


	//   ....[51]....
        /*0424*/ 	.word	0x00009190
        /*0428*/ 	.word	0x00000004
        /*042c*/ 	.word	0x00024000
        /*0430*/ 	.short	0x010a
        /*0432*/ 	.byte	0x3f
	.zero		1


	//   ....[52]....
        /*0434*/ 	.word	0x000091f0
        /*0438*/ 	.word	0x00000008
        /*043c*/ 	.word	0x00024000
        /*0440*/ 	.short	0x010a
        /*0442*/ 	.byte	0x3f
	.zero		1


	//   ....[53]....
        /*0444*/ 	.word	0x00009250
        /*0448*/ 	.word	0x00000003
        /*044c*/ 	.word	0x00024098
        /*0450*/ 	.short	0x010a
        /*0452*/ 	.byte	0x3f
	.zero		1


	//   ....[54]....
        /*0454*/ 	.word	0x000092a0
        /*0458*/ 	.word	0x00000003
        /*045c*/ 	.word	0x00024060
        /*0460*/ 	.short	0x010a
        /*0462*/ 	.byte	0x3f
	.zero		1


	//   ....[55]....
        /*0464*/ 	.word	0x000092f0
        /*0468*/ 	.word	0x00000005
        /*046c*/ 	.word	0x00024028
        /*0470*/ 	.short	0x010a
        /*0472*/ 	.byte	0x3f
	.zero		1


	//   ....[56]....
        /*0474*/ 	.word	0x00009340
        /*0478*/ 	.word	0x00000004
        /*047c*/ 	.word	0x00024060
        /*0480*/ 	.short	0x010a
        /*0482*/ 	.byte	0x3f
	.zero		1


	//   ....[57]....
        /*0484*/ 	.word	0x00009390
        /*0488*/ 	.word	0x00000003
        /*048c*/ 	.word	0x00024028
        /*0490*/ 	.short	0x010a
        /*0492*/ 	.byte	0x3f
	.zero		1


	//   ....[58]....
        /*0494*/ 	.word	0x000093e0
        /*0498*/ 	.word	0x00000006
        /*049c*/ 	.word	0x00024028
        /*04a0*/ 	.short	0x010a
        /*04a2*/ 	.byte	0x3f
	.zero		1


	//   ....[59]....
        /*04a4*/ 	.word	0x00009430
        /*04a8*/ 	.word	0x00000006
        /*04ac*/ 	.word	0x00024028
        /*04b0*/ 	.short	0x010a
        /*04b2*/ 	.byte	0x3f
	.zero		1


	//----- nvinfo : EIATTR_NUM_MBARRIERS
	.align		4
.L_38:
        /*04b4*/ 	.byte	0x03, 0x38
        /*04b6*/ 	.short	0x001c


	//----- nvinfo : EIATTR_EXIT_INSTR_OFFSETS
	.align		4
        /*04b8*/ 	.byte	0x04, 0x1c
        /*04ba*/ 	.short	(.L_40 - .L_39)


	//   ....[0]....
.L_39:
        /*04bc*/ 	.word	0x000009d0


	//   ....[1]....
        /*04c0*/ 	.word	0x00007aa0


	//   ....[2]....
        /*04c4*/ 	.word	0x00007ae0


	//   ....[3]....
        /*04c8*/ 	.word	0x00008850


	//   ....[4]....
        /*04cc*/ 	.word	0x00008ff0


	//----- nvinfo : EIATTR_MAX_THREADS
	.align		4
.L_40:
        /*04d0*/ 	.byte	0x04, 0x05
        /*04d2*/ 	.short	(.L_42 - .L_41)
.L_41:
        /*04d4*/ 	.word	0x00000180
        /*04d8*/ 	.word	0x00000001
        /*04dc*/ 	.word	0x00000001


	//----- nvinfo : EIATTR_CRS_STACK_SIZE
	.align		4
.L_42:
        /*04e0*/ 	.byte	0x04, 0x1e
        /*04e2*/ 	.short	(.L_44 - .L_43)
.L_43:
        /*04e4*/ 	.word	0x00000000


	//----- nvinfo : EIATTR_CBANK_PARAM_SIZE
	.align		4
.L_44:
        /*04e8*/ 	.byte	0x03, 0x19
        /*04ea*/ 	.short	0x0870


	//----- nvinfo : EIATTR_PARAM_CBANK
	.align		4
        /*04ec*/ 	.byte	0x04, 0x0a
        /*04ee*/ 	.short	(.L_46 - .L_45)
	.align		4
.L_45:
        /*04f0*/ 	.word	index@(.nv.constant0._ZN7cutlass13device_kernelINS_4fmha6kernel28FmhaKernelTmaWarpSpecializedINS1_10collective30FmhaMainloopTmaWarpSpecializedINS_6half_tEffN4cute5tupleIJNS7_1CILi128EEESA_NS9_ILi96EEEEEENS8_IJiNS9_ILi1EEENS8_IJiiEEEEEESF_SF_NS4_13DefaultFusionEJEEENS4_15FmhaFwdEpilogueIS6_fNS8_IJNS9_ILi64EEESB_SA_EEEEENS2_23IndividualTileSchedulerEJEEEEEvNT_6ParamsE)
        /*04f4*/ 	.short	0x0210
        /*04f6*/ 	.short	0x0870


	//----- nvinfo : EIATTR_SW_WAR
	.align		4
.L_46:
        /*04f8*/ 	.byte	0x04, 0x36
        /*04fa*/ 	.short	(.L_48 - .L_47)
.L_47:
        /*04fc*/ 	.word	0x00000008
.L_48:


//--------------------- .nv.callgraph             --------------------------
	.section	.nv.callgraph,"",@"SHT_CUDA_CALLGRAPH"
	.align	4
	.sectionentsize	8
	.align		4
        /*0000*/ 	.word	0x00000000
	.align		4
        /*0004*/ 	.word	0xffffffff
	.align		4
        /*0008*/ 	.word	index@(_ZN7cutlass13device_kernelINS_4fmha6kernel28FmhaKernelTmaWarpSpecializedINS1_10collective30FmhaMainloopTmaWarpSpecializedINS_6half_tEffN4cute5tupleIJNS7_1CILi128EEESA_NS9_ILi96EEEEEENS8_IJiNS9_ILi1EEENS8_IJiiEEEEEESF_SF_NS4_13DefaultFusionEJEEENS4_15FmhaFwdEpilogueIS6_fNS8_IJNS9_ILi64EEESB_SA_EEEEENS2_23IndividualTileSchedulerEJEEEEEvNT_6ParamsE)
	.align		4
        /*000c*/ 	.word	index@(__assertfail)
	.align		4
        /*0010*/ 	.word	0x00000000
	.align		4
        /*0014*/ 	.word	0xfffffffe
	.align		4
        /*0018*/ 	.word	0x00000000
	.align		4
        /*001c*/ 	.word	0xfffffffd
	.align		4
        /*0020*/ 	.word	0x00000000
	.align		4
        /*0024*/ 	.word	0xfffffffc


//--------------------- .nv.constant4             --------------------------
	.section	.nv.constant4,"a",@progbits
	.align	8
	.align		8
.nv.constant4:
        /*0000*/ 	.dword	__assertfail
	.align		8
        /*0008*/ 	.dword	__unnamed_1
	.align		8
        /*0010*/ 	.dword	__unnamed_2
	.align		8
        /*0018*/ 	.dword	_ZN39_INTERNAL_755c43a5_4_k_cu_aba5231b_26164cuda3std3__45__cpo5beginE
	.align		8
        /*0020*/ 	.dword	_ZN39_INTERNAL_755c43a5_4_k_cu_aba5231b_26164cuda3std3__45__cpo3endE
	.align		8
        /*0028*/ 	.dword	_ZN39_INTERNAL_755c43a5_4_k_cu_aba5231b_26164cuda3std3__45__cpo6cbeginE
	.align		8
        /*0030*/ 	.dword	_ZN39_INTERNAL_755c43a5_4_k_cu_aba5231b_26164cuda3std3__45__cpo4cendE
	.align		8
        /*0038*/ 	.dword	_ZN39_INTERNAL_755c43a5_4_k_cu_aba5231b_26164cuda3std3__441_GLOBAL__N__755c43a5_4_k_cu_aba5231b_26166ignoreE
	.align		8
        /*0040*/ 	.dword	_ZN39_INTERNAL_755c43a5_4_k_cu_aba5231b_26164cuda3std3__419piecewise_constructE
	.align		8
        /*0048*/ 	.dword	_ZN39_INTERNAL_755c43a5_4_k_cu_aba5231b_26164cuda3std3__48in_placeE
	.align		8
        /*0050*/ 	.dword	_ZN39_INTERNAL_755c43a5_4_k_cu_aba5231b_26164cuda3std6ranges3__45__cpo4swapE
	.align		8
        /*0058*/ 	.dword	_ZN39_INTERNAL_755c43a5_4_k_cu_aba5231b_26164cuda3std6ranges3__45__cpo9iter_moveE
	.align		8
        /*0060*/ 	.dword	_ZN39_INTERNAL_755c43a5_4_k_cu_aba5231b_26164cute7productE
	.align		8
        /*0068*/ 	.dword	_ZN39_INTERNAL_755c43a5_4_k_cu_aba5231b_26164cute1_E
	.align		8
        /*0070*/ 	.dword	$str$24
	.align		8
        /*0078*/ 	.dword	$str$25


//--------------------- .text._ZN7cutlass13device_kernelINS_4fmha6kernel28FmhaKernelTmaWarpSpecializedINS1_10collective30FmhaMainloopTmaWarpSpecializedINS_6half_tEffN4cute5tupleIJNS7_1CILi128EEESA_NS9_ILi96EEEEEENS8_IJiNS9_ILi1EEENS8_IJiiEEEEEESF_SF_NS4_13DefaultFusionEJEEENS4_15FmhaFwdEpilogueIS6_fNS8_IJNS9_ILi64EEESB_SA_EEEEENS2_23IndividualTileSchedulerEJEEEEEvNT_6ParamsE --------------------------
	.section	.text._ZN7cutlass13device_kernelINS_4fmha6kernel28FmhaKernelTmaWarpSpecializedINS1_10collective30FmhaMainloopTmaWarpSpecializedINS_6half_tEffN4cute5tupleIJNS7_1CILi128EEESA_NS9_ILi96EEEEEENS8_IJiNS9_ILi1EEENS8_IJiiEEEEEESF_SF_NS4_13DefaultFusionEJEEENS4_15FmhaFwdEpilogueIS6_fNS8_IJNS9_ILi64EEESB_SA_EEEEENS2_23IndividualTileSchedulerEJEEEEEvNT_6ParamsE,"ax",@progbits
	.align	128
.text._ZN7cutlass13device_kernelINS_4fmha6kernel28FmhaKernelTmaWarpSpecializedINS1_10collective30FmhaMainloopTmaWarpSpecializedINS_6half_tEffN4cute5tupleIJNS7_1CILi128EEESA_NS9_ILi96EEEEEENS8_IJiNS9_ILi1EEENS8_IJiiEEEEEESF_SF_NS4_13DefaultFusionEJEEENS4_15FmhaFwdEpilogueIS6_fNS8_IJNS9_ILi64EEESB_SA_EEEEENS2_23IndividualTileSchedulerEJEEEEEvNT_6ParamsE:
        .type           _ZN7cutlass13device_kernelINS_4fmha6kernel28FmhaKernelTmaWarpSpecializedINS1_10collective30FmhaMainloopTmaWarpSpecializedINS_6half_tEffN4cute5tupleIJNS7_1CILi128EEESA_NS9_ILi96EEEEEENS8_IJiNS9_ILi1EEENS8_IJiiEEEEEESF_SF_NS4_13DefaultFusionEJEEENS4_15FmhaFwdEpilogueIS6_fNS8_IJNS9_ILi64EEESB_SA_EEEEENS2_23IndividualTileSchedulerEJEEEEEvNT_6ParamsE,@function
        .size           _ZN7cutlass13device_kernelINS_4fmha6kernel28FmhaKernelTmaWarpSpecializedINS1_10collective30FmhaMainloopTmaWarpSpecializedINS_6half_tEffN4cute5tupleIJNS7_1CILi128EEESA_NS9_ILi96EEEEEENS8_IJiNS9_ILi1EEENS8_IJiiEEEEEESF_SF_NS4_13DefaultFusionEJEEENS4_15FmhaFwdEpilogueIS6_fNS8_IJNS9_ILi64EEESB_SA_EEEEENS2_23IndividualTileSchedulerEJEEEEEvNT_6ParamsE,(.L_x_108 - _ZN7cutlass13device_kernelINS_4fmha6kernel28FmhaKernelTmaWarpSpecializedINS1_10collective30FmhaMainloopTmaWarpSpecializedINS_6half_tEffN4cute5tupleIJNS7_1CILi128EEESA_NS9_ILi96EEEEEENS8_IJiNS9_ILi1EEENS8_IJiiEEEEEESF_SF_NS4_13DefaultFusionEJEEENS4_15FmhaFwdEpilogueIS6_fNS8_IJNS9_ILi64EEESB_SA_EEEEENS2_23IndividualTileSchedulerEJEEEEEvNT_6ParamsE)
        .other          _ZN7cutlass13device_kernelINS_4fmha6kernel28FmhaKernelTmaWarpSpecializedINS1_10collective30FmhaMainloopTmaWarpSpecializedINS_6half_tEffN4cute5tupleIJNS7_1CILi128EEESA_NS9_ILi96EEEEEENS8_IJiNS9_ILi1EEENS8_IJiiEEEEEESF_SF_NS4_13DefaultFusionEJEEENS4_15FmhaFwdEpilogueIS6_fNS8_IJNS9_ILi64EEESB_SA_EEEEENS2_23IndividualTileSchedulerEJEEEEEvNT_6ParamsE,@"STO_CUDA_ENTRY STV_DEFAULT"
_ZN7cutlass13device_kernelINS_4fmha6kernel28FmhaKernelTmaWarpSpecializedINS1_10collective30FmhaMainloopTmaWarpSpecializedINS_6half_tEffN4cute5tupleIJNS7_1CILi128EEESA_NS9_ILi96EEEEEENS8_IJiNS9_ILi1EEENS8_IJiiEEEEEESF_SF_NS4_13DefaultFusionEJEEENS4_15FmhaFwdEpilogueIS6_fNS8_IJNS9_ILi64EEESB_SA_EEEEENS2_23IndividualTileSchedulerEJEEEEEvNT_6ParamsE:
[----:B------:R-:W1:Y:S01]  /*0000*/  LDC R1, c[0x0][0x28] ;  /* 0x00000a00ff017b82 */ /* 0x000e620000000800 */
[----:B------:R-:W2:Y:S01]  /*0010*/  S2R R6, SR_TID.X ;  /* 0x0000000000067919 */ /* 0x000ea20000002100 */
[----:B------:R-:W-:Y:S01]  /*0020*/  ELECT P1, URZ, PT ;  /* 0x00000000003f782f */ /* 0x000fe20003820000 */
[----:B------:R-:W-:Y:S01]  /*0030*/  BSSY B0, `(.L_x_0) ;  /* 0x0000017000007945 */ /* 0x000fe20003800000 */
[----:B--2---:R-:W-:-:S05]  /*0040*/  SHF.R.U32.HI R0, RZ, 0x5, R6 ;  /* 0x00000005ff007819 */ /* 0x004fca0000011606 */
[----:B------:R-:W2:Y:S02]  /*0050*/  SHFL.IDX PT, R2, R0, RZ, 0x1f ;  /* 0x00001fff00027589 */ /* 0x000ea400000e0000 */
[----:B--2---:R-:W-:Y:S02]  /*0060*/  R2UR UR4, R2 ;  /* 0x00000000020472ca */ /* 0x004fe400000e0000 */
[----:B------:R-:W-:-:S06]  /*0070*/  SHF.R.U32.HI R2, RZ, 0x7, R6 ;  /* 0x00000007ff027819 */ /* 0x000fcc0000011606 */
[----:B------:R-:W2:Y:S05]  /*0080*/  SHFL.IDX PT, R2, R2, RZ, 0x1f ;  /* 0x00001fff02027589 */ /* 0x000eaa00000e0000 */
[----:B------:R-:W-:Y:S02]  /*0090*/  USHF.R.S32.HI UR5, URZ, 0x1f, UR4 ;  /* 0x0000001f3f057899 */ /* 0x000fe40008011404 */
[----:B------:R-:W-:Y:S02]  /*00a0*/  ISETP.NE.OR P0, PT, RZ, UR4, !P1 ;  /* 0x00000004ff007c0c */ /* 0x000fe4000cf05670 */
[----:B------:R-:W-:-:S04]  /*00b0*/  ULEA.HI UR5, UR5, UR4, URZ, 0x2 ;  /* 0x0000000405057291 */ /* 0x000fc8000f8f103f */
[----:B------:R-:W-:-:S04]  /*00c0*/  ULOP3.LUT UR5, UR5, 0xfffffffc, URZ, 0xc0, !UPT ;  /* 0xfffffffc05057892 */ /* 0x000fc8000f8ec03f */
[----:B------:R-:W-:-:S03]  /*00d0*/  UIADD3 UR5, UR4, -UR5, URZ ;  /* 0x8000000504057290 */ /* 0x000fc6000fffe03f */
[----:B-1----:R-:W-:Y:S09]  /*00e0*/  @P0 BRA `(.L_x_1) ;  /* 0x00000000002c0947 */ /* 0x002ff20003800000 */
[----:B------:R-:W-:Y:S02]  /*00f0*/  ULDC.64 UR6, c[0x0][0x198] ;  /* 0x0000660000067ab9 */ /* 0x000fe40000000a00 */
[----:B------:R-:W-:Y:S02]  /*0100*/  UIADD3 UR8, UP0, UR6, 0xf0, URZ ;  /* 0x000000f006087890 */ /* 0x000fe4000ff1e03f */
[----:B------:R-:W-:Y:S02]  /*0110*/  UIADD3 UR10, UP1, UR6, 0x1f0, URZ ;  /* 0x000001f0060a7890 */ /* 0x000fe4000ff3e03f */
[----:B------:R-:W-:Y:S02]  /*0120*/  UIADD3 UR6, UP2, UR6, 0x2f0, URZ ;  /* 0x000002f006067890 */ /* 0x000fe4000ff5e03f */
[----:B------:R-:W-:Y:S02]  /*0130*/  UIADD3.X UR9, URZ, UR7, URZ, UP0, !UPT ;  /* 0x000000073f097290 */ /* 0x000fe400087fe43f */
[----:B------:R-:W-:-:S02]  /*0140*/  UIADD3.X UR11, URZ, UR7, URZ, UP1, !UPT ;  /* 0x000000073f0b7290 */ /* 0x000fc40008ffe43f */
[----:B------:R-:W-:-:S05]  /*0150*/  UIADD3.X UR7, URZ, UR7, URZ, UP2, !UPT ;  /* 0x000000073f077290 */ /* 0x000fca00097fe43f */
[----:B------:R1:W-:Y:S02]  /*0160*/  UTMACCTL.PF [UR8] ;  /* 0x00000000080079b9 */ /* 0x0003e40008040000 */
[----:B------:R1:W-:Y:S02]  /*0170*/  UTMACCTL.PF [UR10] ;  /* 0x000000000a0079b9 */ /* 0x0003e40008040000 */
[----:B------:R1:W-:Y:S02]  /*0180*/  UTMACCTL.PF [UR6] ;  /* 0x00000000060079b9 */ /* 0x0003e40008040000 */
[----:B-1----:R-:W-:Y:S01]  /*0190*/  NOP ;  /* 0x0000000000007918 */ /* 0x002fe20000000000 */
.L_x_1:
[----:B------:R-:W-:Y:S05]  /*01a0*/  BSYNC B0 ;  /* 0x0000000000007941 */ /* 0x000fea0003800000 */
.L_x_0:
[----:B------:R-:W1:Y:S01]  /*01b0*/  SHFL.IDX PT, R3, R0, RZ, 0x1f ;  /* 0x00001fff00037589 */ /* 0x000e6200000e0000 */
[----:B--2---:R-:W-:Y:S01]  /*01c0*/  R2UR UR37, R2 ;  /* 0x00000000022572ca */ /* 0x004fe200000e0000 */
[----:B------:R-:W-:-:S12]  /*01d0*/  UISETP.NE.AND UP0, UPT, UR5, 0x1, UPT ;  /* 0x000000010500788c */ /* 0x000fd8000bf05270 */
[----:B------:R-:W-:Y:S02]  /*01e0*/  UIADD3 UR10, UR37, -0x1, URZ ;  /* 0xffffffff250a7890 */ /* 0x000fe4000fffe03f */
[----:B------:R-:W-:Y:S02]  /*01f0*/  UISETP.EQ.AND UP0, UPT, UR37, URZ, !UP0 ;  /* 0x0000003f2500728c */ /* 0x000fe4000c702270 */
[----:B------:R-:W-:Y:S02]  /*0200*/  UISETP.GE.U32.AND UP1, UPT, UR10, 0x4, UPT ;  /* 0x000000040a00788c */ /* 0x000fe4000bf26070 */
[----:B------:R-:W-:Y:S01]  /*0210*/  USEL UR4, URZ, 0x1, !UP0 ;  /* 0x000000013f047887 */ /* 0x000fe2000c000000 */
[----:B-1----:R-:W-:-:S03]  /*0220*/  ISETP.NE.AND P0, PT, R3, RZ, PT ;  /* 0x000000ff0300720c */ /* 0x002fc60003f05270 */
[----:B------:R-:W-:-:S10]  /*0230*/  USEL UR4, UR4, 0x2, UP1 ;  /* 0x0000000204047887 */ /* 0x000fd40008800000 */
[----:B------:R-:W-:Y:S05]  /*0240*/  @P0 BRA `(.L_x_2) ;  /* 0x0000000000480947 */ /* 0x000fea0003800000 */
[----:B------:R-:W1:Y:S01]  /*0250*/  S2UR UR11, SR_CgaCtaId ;  /* 0x00000000000b79c3 */ /* 0x000e620000008800 */
[----:B------:R-:W-:Y:S01]  /*0260*/  UMOV UR6, 0x400 ;  /* 0x0000040000067882 */ /* 0x000fe20000000000 */
[----:B------:R-:W-:Y:S01]  /*0270*/  UMOV UR7, 0x1 ;  /* 0x0000000100077882 */ /* 0x000fe20000000000 */
[----:B------:R-:W-:Y:S01]  /*0280*/  UMOV UR8, 0x80 ;  /* 0x0000008000087882 */ /* 0x000fe20000000000 */
[----:B------:R-:W-:Y:S01]  /*0290*/  ELECT P0, URZ, PT ;  /* 0x00000000003f782f */ /* 0x000fe20003800000 */
[----:B------:R-:W-:-:S04]  /*02a0*/  UIADD3 UR8, -UR8, 0x100000, URZ ;  /* 0x0010000008087890 */ /* 0x000fc8000fffe13f */
[----:B------:R-:W-:Y:S02]  /*02b0*/  USHF.L.U32 UR9, UR8, 0xb, URZ ;  /* 0x0000000b08097899 */ /* 0x000fe4000800063f */
[----:B------:R-:W-:Y:S02]  /*02c0*/  USHF.L.U32 UR8, UR8, 0x1, URZ ;  /* 0x0000000108087899 */ /* 0x000fe4000800063f */
[----:B-1----:R-:W-:Y:S02]  /*02d0*/  ULEA UR11, UR11, UR6, 0x18 ;  /* 0x000000060b0b7291 */ /* 0x002fe4000f8ec03f */
[----:B------:R-:W-:-:S04]  /*02e0*/  UIADD3 UR6, -UR7, 0x100000, URZ ;  /* 0x0010000007067890 */ /* 0x000fc8000fffe13f */
[----:B------:R-:W-:Y:S02]  /*02f0*/  USHF.L.U32 UR7, UR6, 0xb, URZ ;  /* 0x0000000b06077899 */ /* 0x000fe4000800063f */
[----:B------:R-:W-:Y:S01]  /*0300*/  USHF.L.U32 UR6, UR6, 0x1, URZ ;  /* 0x0000000106067899 */ /* 0x000fe2000800063f */
[----:B------:R-:W1:Y:S11]  /*0310*/  FENCE.VIEW.ASYNC.S ;  /* 0x00000000000073c6 */ /* 0x000e760000000000 */
[----:B-1----:R1:W2:Y:S01]  /*0320*/  SYNCS.EXCH.64 URZ, [UR11+0x24050], UR6 ;  /* 0x024050060b3f75b2 */ /* 0x0022a20008000100 */
[----:B------:R1:W3:Y:S01]  /*0330*/  SYNCS.EXCH.64 URZ, [UR11+0x24060], UR8 ;  /* 0x024060080b3f75b2 */ /* 0x0002e20008000100 */
[----:B------:R1:W4:Y:S01]  /*0340*/  SYNCS.EXCH.64 URZ, [UR11+0x24058], UR6 ;  /* 0x024058060b3f75b2 */ /* 0x0003220008000100 */
[----:B------:R1:W1:Y:S01]  /*0350*/  SYNCS.EXCH.64 URZ, [UR11+0x24068], UR8 ;  /* 0x024068080b3f75b2 */ /* 0x0002620008000100 */
[----:B------:R-:W-:Y:S01]  /*0360*/  NOP ;  /* 0x0000000000007918 */ /* 0x000fe20000000000 */
.L_x_2:
[----:B------:R-:W5:Y:S01]  /*0370*/  SHFL.IDX PT, R2, R0, RZ, 0x1f ;  /* 0x00001fff00027589 */ /* 0x000f6200000e0000 */
[----:B------:R-:W-:Y:S01]  /*0380*/  NOP ;  /* 0x0000000000007918 */ /* 0x000fe20000000000 */
[----:B-----5:R-:W-:-:S13]  /*0390*/  ISETP.NE.AND P0, PT, R2, RZ, PT ;  /* 0x000000ff0200720c */ /* 0x020fda0003f05270 */
[----:B------:R-:W-:Y:S05]  /*03a0*/  @P0 BRA `(.L_x_3) ;  /* 0x0000000000600947 */ /* 0x000fea0003800000 */
[----:B-1----:R-:W1:Y:S01]  /*03b0*/  S2UR UR7, SR_CgaCtaId ;  /* 0x00000000000779c3 */ /* 0x002e620000008800 */
[----:B------:R-:W-:Y:S01]  /*03c0*/  UMOV UR6, 0x400 ;  /* 0x0000040000067882 */ /* 0x000fe20000000000 */
[----:B------:R-:W-:Y:S01]  /*03d0*/  UMOV UR8, 0x1 ;  /* 0x0000000100087882 */ /* 0x000fe20000000000 */
[----:B------:R-:W-:Y:S01]  /*03e0*/  UMOV UR12, 0x100 ;  /* 0x00000100000c7882 */ /* 0x000fe20000000000 */
[----:B------:R-:W-:-:S04]  /*03f0*/  UIADD3 UR8, -UR8, 0x100000, URZ ;  /* 0x0010000008087890 */ /* 0x000fc8000fffe13f */
[----:B------:R-:W-:Y:S02]  /*0400*/  USHF.L.U32 UR9, UR8, 0xb, URZ ;  /* 0x0000000b08097899 */ /* 0x000fe4000800063f */
[----:B------:R-:W-:Y:S01]  /*0410*/  USHF.L.U32 UR8, UR8, 0x1, URZ ;  /* 0x0000000108087899 */ /* 0x000fe2000800063f */
[----:B------:R-:W-:Y:S01]  /*0420*/  ELECT P0, URZ, PT ;  /* 0x00000000003f782f */ /* 0x000fe20003800000 */
[----:B-1----:R-:W-:Y:S02]  /*0430*/  ULEA UR11, UR7, UR6, 0x18 ;  /* 0x00000006070b7291 */ /* 0x002fe4000f8ec03f */
[----:B------:R-:W-:-:S04]  /*0440*/  UIADD3 UR6, -UR12, 0x100000, URZ ;  /* 0x001000000c067890 */ /* 0x000fc8000fffe13f */
[----:B------:R-:W-:Y:S02]  /*0450*/  USHF.L.U32 UR7, UR6, 0xb, URZ ;  /* 0x0000000b06077899 */ /* 0x000fe4000800063f */
[----:B------:R-:W-:Y:S01]  /*0460*/  USHF.L.U32 UR6, UR6, 0x1, URZ ;  /* 0x0000000106067899 */ /* 0x000fe2000800063f */
[----:B------:R-:W1:Y:S03]  /*0470*/  FENCE.VIEW.ASYNC.S ;  /* 0x00000000000073c6 */ /* 0x000e660000000000 */
[----:B-1----:R1:W1:Y:S08]  /*0480*/  SYNCS.EXCH.64 URZ, [UR11+0x24000], UR8 ;  /* 0x024000080b3f75b2 */ /* 0x0022700008000100 */
[----:B------:R1:W1:Y:S01]  /*0490*/  SYNCS.EXCH.64 URZ, [UR11+0x24028], UR6 ;  /* 0x024028060b3f75b2 */ /* 0x0002620008000100 */
        /* <DEDUP_REMOVED lines=8> */
[----:B------:R-:W-:Y:S01]  /*0520*/  NOP ;  /* 0x0000000000007918 */ /* 0x000fe20000000000 */
.L_x_3:
        /* <DEDUP_REMOVED lines=21> */
[----:B------:R-:W-:Y:S01]  /*0680*/  NOP ;  /* 0x0000000000007918 */ /* 0x000fe20000000000 */
.L_x_4:
[----:B------:R-:W5:Y:S01]  /*0690*/  SHFL.IDX PT, R2, R0, RZ, 0x1f ;  /* 0x00001fff00027589 */ /* 0x000f6200000e0000 */
[----:B------:R-:W-:Y:S01]  /*06a0*/  ELECT P0, URZ, PT ;  /* 0x00000000003f782f */ /* 0x000fe20003800000 */
[----:B------:R-:W-:Y:S01]  /*06b0*/  NOP ;  /* 0x0000000000007918 */ /* 0x000fe20000000000 */
[----:B-1----:R-:W-:Y:S02]  /*06c0*/  UMOV UR6, 0x80 ;  /* 0x0000008000067882 */ /* 0x002fe40000000000 */
[C---:B-----5:R-:W-:Y:S02]  /*06d0*/  ISETP.NE.OR P0, PT, R2.reuse, RZ, !P0 ;  /* 0x000000ff0200720c */ /* 0x060fe40004705670 */
[----:B------:R-:W-:-:S11]  /*06e0*/  ISETP.NE.AND P2, PT, R2, RZ, PT ;  /* 0x000000ff0200720c */ /* 0x000fd60003f45270 */
[----:B------:R-:W-:Y:S01]  /*06f0*/  VOTEU.ALL UP0, P0 ;  /* 0x00000000003f7886 */ /* 0x000fe20000000000 */
[----:B------:R-:W-:Y:S01]  /*0700*/  VOTEU.ALL UP1, P0 ;  /* 0x00000000003f7886 */ /* 0x000fe20000020000 */
[----:B------:R-:W-:Y:S01]  /*0710*/  VOTEU.ALL UP2, P0 ;  /* 0x00000000003f7886 */ /* 0x000fe20000040000 */
[----:B------:R-:W-:Y:S02]  /*0720*/  VOTEU.ALL UP3, P0 ;  /* 0x00000000003f7886 */ /* 0x000fe40000060000 */
[----:B------:R-:W1:Y:S01]  /*0730*/  @!UP0 S2UR UR9, SR_CgaCtaId ;  /* 0x00000000000989c3 */ /* 0x000e620000008800 */
[----:B------:R-:W-:Y:S01]  /*0740*/  @!UP0 UMOV UR8, 0x400 ;  /* 0x0000040000088882 */ /* 0x000fe20000000000 */
[----:B------:R-:W-:-:S04]  /*0750*/  @!UP0 UIADD3 UR6, -UR6, 0x100000, URZ ;  /* 0x0010000006068890 */ /* 0x000fc8000fffe13f */
[----:B------:R-:W-:Y:S02]  /*0760*/  @!UP0 USHF.L.U32 UR7, UR6, 0xb, URZ ;  /* 0x0000000b06078899 */ /* 0x000fe4000800063f */
[----:B------:R-:W-:Y:S02]  /*0770*/  @!UP0 USHF.L.U32 UR6, UR6, 0x1, URZ ;  /* 0x0000000106068899 */ /* 0x000fe4000800063f */
[----:B-1----:R-:W-:Y:S01]  /*0780*/  @!UP0 ULEA UR8, UR9, UR8, 0x18 ;  /* 0x0000000809088291 */ /* 0x002fe2000f8ec03f */
[----:B------:R-:W-:Y:S01]  /*0790*/  VOTEU.ALL UP0, P0 ;  /* 0x00000000003f7886 */ /* 0x000fe20000000000 */
[----:B------:R-:W1:Y:S10]  /*07a0*/  FENCE.VIEW.ASYNC.S ;  /* 0x00000000000073c6 */ /* 0x000e740000000000 */
[----:B-1----:R1:W1:Y:S01]  /*07b0*/  @!UP0 SYNCS.EXCH.64 URZ, [UR8+0x24090], UR6 ;  /* 0x02409006083f85b2 */ /* 0x0022620008000100 */
[----:B------:R1:W1:Y:S01]  /*07c0*/  @!UP1 SYNCS.EXCH.64 URZ, [UR8+0x24098], UR6 ;  /* 0x02409806083f95b2 */ /* 0x0002620008000100 */
[----:B------:R1:W1:Y:S01]  /*07d0*/  @!UP2 SYNCS.EXCH.64 URZ, [UR8+0x240a0], UR6 ;  /* 0x0240a006083fa5b2 */ /* 0x0002620008000100 */
[----:B------:R1:W1:Y:S01]  /*07e0*/  @!UP3 SYNCS.EXCH.64 URZ, [UR8+0x240a8], UR6 ;  /* 0x0240a806083fb5b2 */ /* 0x0002620008000100 */
[----:B------:R-:W-:Y:S01]  /*07f0*/  NOP ;  /* 0x0000000000007918 */ /* 0x000fe20000000000 */
[----:B------:R-:W-:Y:S05]  /*0800*/  @P2 BRA `(.L_x_5) ;  /* 0x0000000000502947 */ /* 0x000fea0003800000 */
[----:B-1----:R-:W1:Y:S01]  /*0810*/  S2UR UR7, SR_CgaCtaId ;  /* 0x00000000000779c3 */ /* 0x002e620000008800 */
[----:B------:R-:W-:Y:S01]  /*0820*/  UMOV UR6, 0x400 ;  /* 0x0000040000067882 */ /* 0x000fe20000000000 */
[----:B------:R-:W-:Y:S01]  /*0830*/  UMOV UR8, 0x20 ;  /* 0x0000002000087882 */ /* 0x000fe20000000000 */
[----:B------:R-:W-:Y:S01]  /*0840*/  UMOV UR9, 0x80 ;  /* 0x0000008000097882 */ /* 0x000fe20000000000 */
[----:B------:R-:W-:Y:S01]  /*0850*/  ELECT P0, URZ, PT ;  /* 0x00000000003f782f */ /* 0x000fe20003800000 */
[----:B-1----:R-:W-:Y:S02]  /*0860*/  ULEA UR11, UR7, UR6, 0x18 ;  /* 0x00000006070b7291 */ /* 0x002fe4000f8ec03f */
[----:B------:R-:W-:-:S04]  /*0870*/  UIADD3 UR6, -UR8, 0x100000, URZ ;  /* 0x0010000008067890 */ /* 0x000fc8000fffe13f */
[----:B------:R-:W-:Y:S02]  /*0880*/  USHF.L.U32 UR7, UR6, 0xb, URZ ;  /* 0x0000000b06077899 */ /* 0x000fe4000800063f */
[----:B------:R-:W-:Y:S02]  /*0890*/  USHF.L.U32 UR6, UR6, 0x1, URZ ;  /* 0x0000000106067899 */ /* 0x000fe4000800063f */
        /* <DEDUP_REMOVED lines=10> */
[----:B------:R-:W-:Y:S01]  /*0940*/  NOP ;  /* 0x0000000000007918 */ /* 0x000fe20000000000 */
.L_x_5:
[----:B------:R-:W-:Y:S01]  /*0950*/  ISETP.NE.AND P0, PT, RZ, UR37, PT ;  /* 0x00000025ff007c0c */ /* 0x000fe2000bf05270 */
[----:B------:R-:W-:Y:S01]  /*0960*/  NOP ;  /* 0x0000000000007918 */ /* 0x000fe20000000000 */
[----:B------:R-:W-:Y:S01]  /*0970*/  MOV R0, UR5 ;  /* 0x0000000500007c02 */ /* 0x000fe20008000f00 */
[----:B-1234-:R-:W-:Y:S03]  /*0980*/  BAR.SYNC.DEFER_BLOCKING 0x0 ;  /* 0x0000000000007b1d */ /* 0x01efe60000010000 */
[----:B------:R-:W-:-:S07]  /*0990*/  ISETP.EQ.AND P2, PT, R0, 0x1, P1 ;  /* 0x000000010000780c */ /* 0x000fce0000f42270 */
[----:B------:R-:W-:Y:S06]  /*09a0*/  @!P0 BRA `(.L_x_6) ;  /* 0x0000007000408947 */ /* 0x000fec0003800000 */
[----:B------:R-:W-:-:S06]  /*09b0*/  UISETP.GT.U32.AND UP0, UPT, UR10, 0x3, UPT ;  /* 0x000000030a00788c */ /* 0x000fcc000bf04070 */
[----:B------:R-:W-:-:S13]  /*09c0*/  PLOP3.LUT P0, PT, PT, PT, UP0, 0x80, 0x0 ;  /* 0x000000000000781c */ /* 0x000fda0003f0f008 */
[----:B------:R-:W-:Y:S05]  /*09d0*/  @P0 EXIT ;  /* 0x000000000000094d */ /* 0x000fea0003800000 */
.L_x_7:
[----:B------:R-:W-:-:S08]  /*09e0*/  NOP ;  /* 0x0000000000007918 */ /* 0x000fd00000000000 */
[----:B------:R-:W1:Y:S02]  /*09f0*/  USETMAXREG.TRY_ALLOC.CTAPOOL UP0, 0xf0 ;  /* 0x000000f0000079c8 */ /* 0x000e640008000600 */
[----:B-1----:R-:W-:-:S13]  /*0a00*/  PLOP3.LUT P0, PT, PT, PT, UP0, 0x80, 0x0 ;  /* 0x000000000000781c */ /* 0x002fda0003f0f008 */
[----:B------:R-:W-:Y:S05]  /*0a10*/  @!P0 BRA `(.L_x_7) ;  /* 0xfffffffc00f08947 */ /* 0x000fea000383ffff */
[----:B------:R-:W-:Y:S01]  /*0a20*/  UISETP.NE.AND UP0, UPT, UR37, 0x1, UPT ;  /* 0x000000012500788c */ /* 0x000fe2000bf05270 */
[----:B------:R-:W1:Y:S01]  /*0a30*/  S2UR UR42, SR_CTAID.X ;  /* 0x00000000002a79c3 */ /* 0x000e620000002500 */
[----:B------:R-:W-:Y:S01]  /*0a40*/  UMOV UR5, URZ ;  /* 0x0000003f00057c82 */ /* 0x000fe20008000000 */
[----:B------:R-:W-:-:S03]  /*0a50*/  UMOV UR6, URZ ;  /* 0x0000003f00067c82 */ /* 0x000fc60008000000 */
[----:B------:R-:W-:-:S13]  /*0a60*/  PLOP3.LUT P0, PT, PT, PT, UP0, 0x80, 0x0 ;  /* 0x000000000000781c */ /* 0x000fda0003f0f008 */
[----:B------:R-:W-:Y:S05]  /*0a70*/  @!P0 BRA `(.L_x_8) ;  /* 0x00000000003c8947 */ /* 0x000fea0003800000 */
[----:B------:R-:W-:Y:S01]  /*0a80*/  UISETP.NE.AND UP0, UPT, UR37, 0x2, UPT ;  /* 0x000000022500788c */ /* 0x000fe2000bf05270 */
[----:B------:R-:W-:-:S05]  /*0a90*/  UMOV UR6, 0x1 ;  /* 0x0000000100067882 */ /* 0x000fca0000000000 */
[----:B------:R-:W-:-:S13]  /*0aa0*/  PLOP3.LUT P1, PT, PT, PT, UP0, 0x80, 0x0 ;  /* 0x000000000000781c */ /* 0x000fda0003f2f008 */
[----:B------:R-:W-:Y:S05]  /*0ab0*/  @!P1 BRA `(.L_x_8) ;  /* 0x00000000002c9947 */ /* 0x000fea0003800000 */
[----:B------:R-:W-:-:S06]  /*0ac0*/  UISETP.NE.AND UP0, UPT, UR37, 0x3, UPT ;  /* 0x000000032500788c */ /* 0x000fcc000bf05270 */
[----:B------:R-:W-:-:S13]  /*0ad0*/  PLOP3.LUT P1, PT, PT, PT, UP0, 0x80, 0x0 ;  /* 0x000000000000781c */ /* 0x000fda0003f2f008 */
[----:B------:R-:W-:Y:S05]  /*0ae0*/  @!P1 BRA `(.L_x_9) ;  /* 0x0000000000189947 */ /* 0x000fea0003800000 */
[----:B------:R-:W-:-:S11]  /*0af0*/  UISETP.NE.AND UP0, UPT, UR37, 0x4, UPT ;  /* 0x000000042500788c */ /* 0x000fd6000bf05270 */
[----:B------:R-:W-:Y:S01]  /*0b00*/  @!UP0 UMOV UR5, 0x1 ;  /* 0x0000000100058882 */ /* 0x000fe20000000000 */
[----:B------:R-:W-:Y:S01]  /*0b10*/  @!UP0 UMOV UR6, 0x1 ;  /* 0x0000000100068882 */ /* 0x000fe20000000000 */
[----:B------:R-:W-:Y:S01]  /*0b20*/  @UP0 UMOV UR5, URZ ;  /* 0x0000003f00050c82 */ /* 0x000fe20008000000 */
[----:B------:R-:W-:Y:S01]  /*0b30*/  @UP0 UMOV UR6, URZ ;  /* 0x0000003f00060c82 */ /* 0x000fe20008000000 */
[----:B------:R-:W-:Y:S05]  /*0b40*/  BRA `(.L_x_8) ;  /* 0x0000000000087947 */ /* 0x000fea0003800000 */
.L_x_9:
[----:B------:R-:W-:Y:S01]  /*0b50*/  UMOV UR5, 0x1 ;  /* 0x0000000100057882 */ /* 0x000fe20000000000 */
[----:B------:R-:W-:-:S05]  /*0b60*/  UMOV UR6, URZ ;  /* 0x0000003f00067c82 */ /* 0x000fca0008000000 */
.L_x_8:
[----:B------:R-:W-:Y:S05]  /*0b70*/  @!P0 BRA `(.L_x_10) ;  /* 0x00000000003c8947 */ /* 0x000fea0003800000 */
[----:B------:R-:W-:-:S06]  /*0b80*/  UISETP.NE.AND UP0, UPT, UR37, 0x2, UPT ;  /* 0x000000022500788c */ /* 0x000fcc000bf05270 */
[----:B------:R-:W-:-:S13]  /*0b90*/  PLOP3.LUT P0, PT, PT, PT, UP0, 0x80, 0x0 ;  /* 0x000000000000781c */ /* 0x000fda0003f0f008 */
[----:B------:R-:W-:Y:S05]  /*0ba0*/  @!P0 BRA `(.L_x_11) ;  /* 0x0000000000288947 */ /* 0x000fea0003800000 */
[----:B------:R-:W-:-:S06]  /*0bb0*/  UISETP.NE.AND UP0, UPT, UR37, 0x3, UPT ;  /* 0x000000032500788c */ /* 0x000fcc000bf05270 */
[----:B------:R-:W-:-:S13]  /*0bc0*/  PLOP3.LUT P0, PT, PT, PT, UP0, 0x80, 0x0 ;  /* 0x000000000000781c */ /* 0x000fda0003f0f008 */
[----:B------:R-:W-:Y:S05]  /*0bd0*/  @!P0 BRA `(.L_x_12) ;  /* 0x0000000000148947 */ /* 0x000fea0003800000 */
[----:B------:R-:W-:-:S06]  /*0be0*/  UISETP.NE.AND UP0, UPT, UR37, 0x4, UPT ;  /* 0x000000042500788c */ /* 0x000fcc000bf05270 */
[----:B------:R-:W-:-:S13]  /*0bf0*/  PLOP3.LUT P0, PT, PT, PT, UP0, 0x80, 0x0 ;  /* 0x000000000000781c */ /* 0x000fda0003f0f008 */
[----:B------:R-:W-:Y:S05]  /*0c00*/  @P0 BRA `(.L_x_13) ;  /* 0x00000000001c0947 */ /* 0x000fea0003800000 */
[----:B-1----:R-:W-:Y:S01]  /*0c10*/  ULEA UR42, UR42, 0x3, 0x1 ;  /* 0x000000032a2a7891 */ /* 0x002fe2000f8e083f */
[----:B------:R-:W-:Y:S11]  /*0c20*/  BRA `(.L_x_13) ;  /* 0x0000000000147947 */ /* 0x000ff60003800000 */
.L_x_12:
[----:B-1----:R-:W-:Y:S01]  /*0c30*/  ULEA UR42, UR42, 0x2, 0x1 ;  /* 0x000000022a2a7891 */ /* 0x002fe2000f8e083f */
[----:B------:R-:W-:Y:S11]  /*0c40*/  BRA `(.L_x_13) ;  /* 0x00000000000c7947 */ /* 0x000ff60003800000 */
.L_x_11:
[----:B-1----:R-:W-:Y:S01]  /*0c50*/  ULEA UR42, UR42, 0x1, 0x1 ;  /* 0x000000012a2a7891 */ /* 0x002fe2000f8e083f */
[----:B------:R-:W-:Y:S11]  /*0c60*/  BRA `(.L_x_13) ;  /* 0x0000000000047947 */ /* 0x000ff60003800000 */
.L_x_10:
[----:B-1----:R-:W-:-:S12]  /*0c70*/  USHF.L.U32 UR42, UR42, 0x1, URZ ;  /* 0x000000012a2a7899 */ /* 0x002fd8000800063f */
.L_x_13:
[----:B------:R-:W-:-:S04]  /*0c80*/  ULOP3.LUT UR7, UR4, 0x1, URZ, 0xfc, !UPT ;  /* 0x0000000104077892 */ /* 0x000fc8000f8efc3f */
[----:B------:R-:W-:-:S06]  /*0c90*/  UISETP.NE.AND UP0, UPT, UR7, 0x3, UPT ;  /* 0x000000030700788c */ /* 0x000fcc000bf05270 */
[----:B------:R-:W-:-:S13]  /*0ca0*/  PLOP3.LUT P0, PT, PT, PT, UP0, 0x80, 0x0 ;  /* 0x000000000000781c */ /* 0x000fda0003f0f008 */
[----:B------:R-:W-:Y:S05]  /*0cb0*/  @!P0 BRA `(.L_x_14) ;  /* 0x0000000000048947 */ /* 0x000fea0003800000 */
[----:B-1----:R-:W-:Y:S01]  /*0cc0*/  BPT.TRAP 0x1 ;  /* 0x000000040000795c */ /* 0x002fe20000300000 */
.L_x_14:
[----:B------:R-:W2:Y:S01]  /*0cd0*/  S2UR UR7, SR_CgaCtaId ;  /* 0x00000000000779c3 */ /* 0x000ea20000008800 */
[----:B------:R-:W-:Y:S01]  /*0ce0*/  UMOV UR36, 0x400 ;  /* 0x0000040000247882 */ /* 0x000fe20000000000 */
[----:B------:R-:W-:-:S04]  /*0cf0*/  MOV R0, UR5 ;  /* 0x0000000500007c02 */ /* 0x000fc80008000f00 */
[----:B------:R-:W-:Y:S01]  /*0d00*/  SHF.L.U32 R0, R0, 0x1f, RZ ;  /* 0x0000001f00007819 */ /* 0x000fe200000006ff */
[----:B--2---:R-:W-:-:S04]  /*0d10*/  ULEA UR36, UR7, UR36, 0x18 ;  /* 0x0000002407247291 */ /* 0x004fc8000f8ec03f */
[----:B------:R-:W-:-:S09]  /*0d20*/  ULEA UR7, UR6, UR36, 0x3 ;  /* 0x0000002406077291 */ /* 0x000fd2000f8e183f */
[----:B------:R-:W2:Y:S02]  /*0d30*/  SYNCS.PHASECHK.TRANS64.TRYWAIT P1, [UR7+0x24050], R0 ;  /* 0x02405000ff0075a7 */ /* 0x000ea40008020147 */
[----:B--2---:R-:W-:Y:S05]  /*0d40*/  @!P1 BRA `(.L_x_15) ;  /* 0x0000008000ac9947 */ /* 0x004fea0003800000 */
.L_x_91:
[----:B------:R-:W-:Y:S05]  /*0d50*/  @!P0 BRA `(.L_x_16) ;  /* 0x0000000000048947 */ /* 0x000fea0003800000 */
[----:B-1----:R-:W-:Y:S01]  /*0d60*/  BPT.TRAP 0x1 ;  /* 0x000000040000795c */ /* 0x002fe20000300000 */
.L_x_16:
[----:B--2---:R-:W-:Y:S01]  /*0d70*/  SHF.L.U32 R0, RZ, 0x1f, RZ ;  /* 0x0000001fff007819 */ /* 0x004fe200000006ff */
[----:B------:R-:W-:Y:S01]  /*0d80*/  UIADD3 UR32, UR36, 0x24090, URZ ;  /* 0x0002409024207890 */ /* 0x000fe2000fffe03f */
[----:B------:R-:W-:Y:S02]  /*0d90*/  ISETP.NE.AND P2, PT, RZ, UR10, PT ;  /* 0x0000000aff007c0c */ /* 0x000fe4000bf45270 */
[----:B------:R-:W2:Y:S02]  /*0da0*/  SYNCS.PHASECHK.TRANS64.TRYWAIT P1, [UR36+0x24000], R0 ;  /* 0x02400000ff0075a7 */ /* 0x000ea40008020164 */
[----:B--2---:R-:W-:Y:S09]  /*0db0*/  @!P1 BRA `(.L_x_17) ;  /* 0x0000008000a89947 */ /* 0x004ff20003800000 */
.L_x_92:
[----:B------:R-:W-:Y:S01]  /*0dc0*/  ULEA UR10, UR10, UR32, 0x3 ;  /* 0x000000200a0a7291 */ /* 0x000fe2000f8e183f */
[----:B------:R-:W-:Y:S01]  /*0dd0*/  SEL R2, RZ, 0x1, P2 ;  /* 0x00000001ff027807 */ /* 0x000fe20001000000 */
[----:B------:R-:W-:-:S03]  /*0de0*/  UIADD3 UR5, UR37, -0x1, URZ ;  /* 0xffffffff25057890 */ /* 0x000fc6000fffe03f */
[----:B------:R-:W-:Y:S01]  /*0df0*/  SHF.L.U32 R2, R2, 0x1f, RZ ;  /* 0x0000001f02027819 */ /* 0x000fe200000006ff */
[----:B------:R-:W-:-:S03]  /*0e00*/  USHF.L.U32 UR5, UR5, 0x3, URZ ;  /* 0x0000000305057899 */ /* 0x000fc6000800063f */
[----:B------:R-:W3:Y:S02]  /*0e10*/  SYNCS.PHASECHK.TRANS64.TRYWAIT P1, [UR10], R2 ;  /* 0x00000002ff0075a7 */ /* 0x000ee4000802014a */
[----:B---3--:R-:W-:Y:S07]  /*0e20*/  @!P1 BRA `(.L_x_18) ;  /* 0x0000008000a49947 */ /* 0x008fee0003800000 */
.L_x_93:
[----:B------:R-:W-:Y:S01]  /*0e30*/  USHF.R.U32.HI UR7, URZ, 0x4, UR36 ;  /* 0x000000043f077899 */ /* 0x000fe20008011624 */
[----:B------:R-:W-:Y:S01]  /*0e40*/  WARPGROUP.ARRIVE ;  /* 0x00000000000079c5 */ /* 0x000fe20000000000 */
[----:B------:R-:W-:Y:S02]  /*0e50*/  UIADD3 UR8, UR36, 0x6000, URZ ;  /* 0x0000600024087890 */ /* 0x000fe4000fffe03f */
[----:B------:R-:W-:Y:S02]  /*0e60*/  ULOP3.LUT UR7, UR7, 0x3fff, URZ, 0xc0, !UPT ;  /* 0x00003fff07077892 */ /* 0x000fe4000f8ec03f */
[----:B------:R-:W-:Y:S02]  /*0e70*/  USHF.R.U32.HI UR8, URZ, 0x4, UR8 ;  /* 0x000000043f087899 */ /* 0x000fe40008011608 */
[----:B------:R-:W-:Y:S02]  /*0e80*/  ULOP3.LUT UR28, UR7, 0x10000, URZ, 0xfc, !UPT ;  /* 0x00010000071c7892 */ /* 0x000fe4000f8efc3f */
[----:B------:R-:W-:-:S02]  /*0e90*/  ULOP3.LUT UR7, UR8, 0x3fff, URZ, 0xc0, !UPT ;  /* 0x00003fff08077892 */ /* 0x000fc4000f8ec03f */
[----:B------:R-:W-:Y:S02]  /*0ea0*/  UIMAD UR28, UR6, 0x300, UR28 ;  /* 0x00000300061c78a4 */ /* 0x000fe4000f8e021c */
[----:B------:R-:W-:Y:S01]  /*0eb0*/  ULOP3.LUT UR6, UR7, 0x10000, URZ, 0xfc, !UPT ;  /* 0x0001000007067892 */ /* 0x000fe2000f8efc3f */
[----:B------:R-:W-:Y:S01]  /*0ec0*/  UMOV UR9, 0x80000020 ;  /* 0x8000002000097882 */ /* 0x000fe20000000000 */
[----:B------:R-:W-:Y:S01]  /*0ed0*/  UMOV UR11, 0x80000020 ;  /* 0x80000020000b7882 */ /* 0x000fe20000000000 */
[----:B------:R-:W-:Y:S02]  /*0ee0*/  UIADD3 UR12, UR28, 0x2, URZ ;  /* 0x000000021c0c7890 */ /* 0x000fe4000fffe03f */
[----:B------:R-:W-:Y:S02]  /*0ef0*/  UMOV UR8, UR28 ;  /* 0x0000001c00087c82 */ /* 0x000fe40008000000 */
[----:B------:R-:W-:Y:S01]  /*0f00*/  UMOV UR10, UR6 ;  /* 0x00000006000a7c82 */ /* 0x000fe20008000000 */
[----:B------:R-:W-:Y:S01]  /*0f10*/  UIADD3 UR14, UR6, 0x2, URZ ;  /* 0x00000002060e7890 */ /* 0x000fe2000fffe03f */
[----:B------:R-:W-:Y:S01]  /*0f20*/  HGMMA.64x128x16.F32 R24, gdesc[UR8], RZ, !UPT, gsb0 ;  /* 0x01e00000081879f0 */ /* 0x000fe2000c0008ff */
[----:B------:R-:W-:Y:S01]  /*0f30*/  UMOV UR13, 0x80000020 ;  /* 0x80000020000d7882 */ /* 0x000fe20000000000 */
[----:B------:R-:W-:Y:S01]  /*0f40*/  UMOV UR15, 0x80000020 ;  /* 0x80000020000f7882 */ /* 0x000fe20000000000 */
[----:B------:R-:W-:-:S02]  /*0f50*/  UIADD3 UR16, UR28, 0x100, URZ ;  /* 0x000001001c107890 */ /* 0x000fc4000fffe03f */
[----:B------:R-:W-:Y:S01]  /*0f60*/  UIADD3 UR18, UR6, 0x200, URZ ;  /* 0x0000020006127890 */ /* 0x000fe2000fffe03f */
[----:B------:R-:W-:Y:S01]  /*0f70*/  UMOV UR17, 0x80000020 ;  /* 0x8000002000117882 */ /* 0x000fe20000000000 */
[----:B------:R-:W-:Y:S01]  /*0f80*/  UMOV UR19, 0x80000020 ;  /* 0x8000002000137882 */ /* 0x000fe20000000000 */
[----:B------:R-:W-:Y:S02]  /*0f90*/  UIADD3 UR20, UR28, 0x102, URZ ;  /* 0x000001021c147890 */ /* 0x000fe4000fffe03f */
[----:B------:R-:W-:Y:S01]  /*0fa0*/  UIADD3 UR22, UR6, 0x202, URZ ;  /* 0x0000020206167890 */ /* 0x000fe2000fffe03f */
[----:B------:R-:W-:Y:S01]  /*0fb0*/  UMOV UR21, 0x80000020 ;  /* 0x8000002000157882 */ /* 0x000fe20000000000 */
[----:B------:R-:W-:Y:S01]  /*0fc0*/  UMOV UR23, 0x80000020 ;  /* 0x8000002000177882 */ /* 0x000fe20000000000 */
[----:B------:R-:W-:Y:S02]  /*0fd0*/  UIADD3 UR24, UR28, 0x200, URZ ;  /* 0x000002001c187890 */ /* 0x000fe4000fffe03f */
[----:B------:R-:W-:Y:S01]  /*0fe0*/  UIADD3 UR26, UR6, 0x400, URZ ;  /* 0x00000400061a7890 */ /* 0x000fe2000fffe03f */
[----:B------:R-:W-:Y:S01]  /*0ff0*/  UMOV UR25, 0x80000020 ;  /* 0x8000002000197882 */ /* 0x000fe20000000000 */
[----:B------:R-:W-:Y:S01]  /*1000*/  UMOV UR27, 0x80000020 ;  /* 0x80000020001b7882 */ /* 0x000fe20000000000 */
[----:B------:R-:W-:-:S02]  /*1010*/  UIADD3 UR28, UR28, 0x202, URZ ;  /* 0x000002021c1c7890 */ /* 0x000fc4000fffe03f */
[----:B------:R-:W-:Y:S01]  /*1020*/  UIADD3 UR30, UR6, 0x402, URZ ;  /* 0x00000402061e7890 */ /* 0x000fe2000fffe03f */
[----:B------:R-:W-:Y:S01]  /*1030*/  UMOV UR29, 0x80000020 ;  /* 0x80000020001d7882 */ /* 0x000fe20000000000 */
[----:B------:R-:W-:Y:S01]  /*1040*/  UMOV UR31, 0x80000020 ;  /* 0x80000020001f7882 */ /* 0x000fe20000000000 */
[----:B------:R-:W-:Y:S01]  /*1050*/  ULDC UR10, c[0x0][0x604] ;  /* 0x00018100000a7ab9 */ /* 0x000fe20000000800 */
[----:B------:R-:W-:Y:S01]  /*1060*/  ULDC UR11, c[0x0][0x604] ;  /* 0x00018100000b7ab9 */ /* 0x000fe20000000800 */
[----:B------:R-:W-:Y:S01]  /*1070*/  ULOP3.LUT UR5, UR5, 0x8, URZ, 0xc, !UPT ;  /* 0x0000000805057892 */ /* 0x000fe2000f8e0c3f */
[----:B------:R-:W-:Y:S02]  /*1080*/  WARPGROUP.DEPBAR.LE gsb0, 0x0 ;  /* 0x00008000000079c5 */ /* 0x000fe40000010000 */
[----:B------:R-:W-:-:S06]  /*1090*/  WARPGROUP.ARRIVE ;  /* 0x00000000000079c5 */ /* 0x000fcc0000000000 */
[----:B------:R-:W-:Y:S03]  /*10a0*/  HGMMA.64x128x16.F32 R24, gdesc[UR12], R24, gsb0 ;  /* 0x01e000000c1879f0 */ /* 0x000fe60008000818 */
[----:B------:R-:W-:Y:S02]  /*10b0*/  WARPGROUP.DEPBAR.LE gsb0, 0x0 ;  /* 0x00008000000079c5 */ /* 0x000fe40000010000 */
[----:B------:R-:W-:-:S07]  /*10c0*/  WARPGROUP.ARRIVE ;  /* 0x00000000000079c5 */ /* 0x000fce0000000000 */
        /* <DEDUP_REMOVED lines=11> */
[----:B--2---:R-:W-:-:S04]  /*1180*/  FMNMX R3, R24, R25, !PT ;  /* 0x0000001918037209 */ /* 0x004fc80007800000 */
[----:B------:R-:W-:-:S04]  /*1190*/  FMNMX R2, R28, R3, !PT ;  /* 0x000000031c027209 */ /* 0x000fc80007800000 */
        /* <DEDUP_REMOVED lines=9> */
[----:B------:R-:W-:Y:S02]  /*1230*/  FMNMX R2, R48, R3, !PT ;  /* 0x0000000330027209 */ /* 0x000fe40007800000 */
[----:B------:R-:W-:Y:S02]  /*1240*/  FMNMX R3, R26, R27, !PT ;  /* 0x0000001b1a037209 */ /* 0x000fe40007800000 */
[----:B------:R-:W-:Y:S02]  /*1250*/  FMNMX R5, R49, R2, !PT ;  /* 0x0000000231057209 */ /* 0x000fe40007800000 */
[----:B------:R-:W-:Y:S02]  /*1260*/  FMNMX R2, R30, R3, !PT ;  /* 0x000000031e027209 */ /* 0x000fe40007800000 */
[----:B------:R-:W-:Y:S02]  /*1270*/  FMNMX R4, R52, R5, !PT ;  /* 0x0000000534047209 */ /* 0x000fe40007800000 */
[----:B------:R-:W-:-:S02]  /*1280*/  FMNMX R3, R31, R2, !PT ;  /* 0x000000021f037209 */ /* 0x000fc40007800000 */
        /* <DEDUP_REMOVED lines=33> */
[----:B------:R-:W-:-:S03]  /*14a0*/  FMNMX R2, R66, R3, !PT ;  /* 0x0000000342027209 */ /* 0x000fc60007800000 */
[----:B------:R-:W2:Y:S01]  /*14b0*/  SHFL.BFLY PT, R5, R4, 0x1, 0x1f ;  /* 0x0c201f0004057f89 */ /* 0x000ea200000e0000 */
[----:B------:R-:W-:-:S04]  /*14c0*/  FMNMX R3, R67, R2, !PT ;  /* 0x0000000243037209 */ /* 0x000fc80007800000 */
[----:B------:R-:W-:-:S04]  /*14d0*/  FMNMX R2, R70, R3, !PT ;  /* 0x0000000346027209 */ /* 0x000fc80007800000 */
[----:B------:R-:W-:-:S04]  /*14e0*/  FMNMX R3, R71, R2, !PT ;  /* 0x0000000247037209 */ /* 0x000fc80007800000 */
[----:B------:R-:W-:-:S04]  /*14f0*/  FMNMX R2, R74, R3, !PT ;  /* 0x000000034a027209 */ /* 0x000fc80007800000 */
[----:B------:R-:W-:-:S04]  /*1500*/  FMNMX R3, R75, R2, !PT ;  /* 0x000000024b037209 */ /* 0x000fc80007800000 */
[----:B------:R-:W-:Y:S02]  /*1510*/  FMNMX R2, R78, R3, !PT ;  /* 0x000000034e027209 */ /* 0x000fe40007800000 */
[----:B--2---:R-:W-:Y:S02]  /*1520*/  FMNMX R5, R4, R5, !PT ;  /* 0x0000000504057209 */ /* 0x004fe40007800000 */
[----:B------:R-:W-:-:S03]  /*1530*/  FMNMX R3, R79, R2, !PT ;  /* 0x000000024f037209 */ /* 0x000fc60007800000 */
[----:B------:R-:W2:Y:S01]  /*1540*/  SHFL.BFLY PT, R6, R5, 0x2, 0x1f ;  /* 0x0c401f0005067f89 */ /* 0x000ea200000e0000 */
[----:B------:R-:W-:-:S04]  /*1550*/  FMNMX R2, R82, R3, !PT ;  /* 0x0000000352027209 */ /* 0x000fc80007800000 */
[----:B------:R-:W-:-:S04]  /*1560*/  FMNMX R3, R83, R2, !PT ;  /* 0x0000000253037209 */ /* 0x000fc80007800000 */
[----:B------:R-:W-:-:S04]  /*1570*/  FMNMX R2, R86, R3, !PT ;  /* 0x0000000356027209 */ /* 0x000fc80007800000 */
[----:B------:R-:W-:-:S05]  /*1580*/  FMNMX R2, R87, R2, !PT ;  /* 0x0000000257027209 */ /* 0x000fca0007800000 */
[----:B------:R-:W3:Y:S01]  /*1590*/  SHFL.BFLY PT, R7, R2, 0x1, 0x1f ;  /* 0x0c201f0002077f89 */ /* 0x000ee200000e0000 */
[----:B--2---:R-:W-:-:S04]  /*15a0*/  FMNMX R3, R5, R6, !PT ;  /* 0x0000000605037209 */ /* 0x004fc80007800000 */
[----:B------:R-:W-:-:S04]  /*15b0*/  FSETP.NEU.AND P1, PT, R3, -INF , PT ;  /* 0xff8000000300780b */ /* 0x000fc80003f2d000 */
[----:B------:R-:W-:-:S05]  /*15c0*/  FSEL R4, R3, RZ, P1 ;  /* 0x000000ff03047208 */ /* 0x000fca0000800000 */
[----:B------:R-:W-:Y:S01]  /*15d0*/  FMUL R12, R4, UR10 ;  /* 0x0000000a040c7c20 */ /* 0x000fe20008400000 */
[----:B------:R-:W-:-:S03]  /*15e0*/  ULDC UR10, c[0x0][0x604] ;  /* 0x00018100000a7ab9 */ /* 0x000fc60000000800 */
[--C-:B------:R-:W-:Y:S01]  /*15f0*/  FFMA R24, R24, UR10, -R12.reuse ;  /* 0x0000000a18187c23 */ /* 0x100fe2000800080c */
[----:B---3--:R-:W-:Y:S01]  /*1600*/  FMNMX R4, R2, R7, !PT ;  /* 0x0000000702047209 */ /* 0x008fe20007800000 */
[----:B------:R-:W-:Y:S02]  /*1610*/  ULDC UR10, c[0x0][0x604] ;  /* 0x00018100000a7ab9 */ /* 0x000fe40000000800 */
[--C-:B------:R-:W-:Y:S01]  /*1620*/  FFMA R7, R25, UR10, -R12.reuse ;  /* 0x0000000a19077c23 */ /* 0x100fe2000800080c */
[----:B------:R-:W-:Y:S01]  /*1630*/  ULDC UR10, c[0x0][0x604] ;  /* 0x00018100000a7ab9 */ /* 0x000fe20000000800 */
[----:B------:R-:W2:Y:S01]  /*1640*/  SHFL.BFLY PT, R5, R4, 0x2, 0x1f ;  /* 0x0c401f0004057f89 */ /* 0x000ea200000e0000 */
[--C-:B------:R-:W-:Y:S01]  /*1650*/  FFMA R6, R28, UR10, -R12.reuse ;  /* 0x0000000a1c067c23 */ /* 0x100fe2000800080c */
[----:B------:R-:W-:Y:S01]  /*1660*/  ULDC UR10, c[0x0][0x604] ;  /* 0x00018100000a7ab9 */ /* 0x000fe20000000800 */
[----:B------:R-:W-:Y:S01]  /*1670*/  FSETP.GEU.AND P1, PT, R24, -126, PT ;  /* 0xc2fc00001800780b */ /* 0x000fe20003f2e000 */
[--C-:B------:R-:W-:Y:S01]  /*1680*/  FFMA R9, R29, UR10, -R12.reuse ;  /* 0x0000000a1d097c23 */ /* 0x100fe2000800080c */
[----:B------:R-:W-:Y:S01]  /*1690*/  ULDC UR10, c[0x0][0x604] ;  /* 0x00018100000a7ab9 */ /* 0x000fe20000000800 */
[----:B------:R-:W-:Y:S01]  /*16a0*/  FSETP.GEU.AND P4, PT, R7, -126, PT ;  /* 0xc2fc00000700780b */ /* 0x000fe20003f8e000 */
[--C-:B------:R-:W-:Y:S01]  /*16b0*/  FFMA R28, R32, UR10, -R12.reuse ;  /* 0x0000000a201c7c23 */ /* 0x100fe2000800080c */
[----:B------:R-:W-:Y:S01]  /*16c0*/  ULDC UR10, c[0x0][0x604] ;  /* 0x00018100000a7ab9 */ /* 0x000fe20000000800 */
[----:B------:R-:W-:Y:S01]  /*16d0*/  FSETP.GEU.AND P2, PT, R9, -126, PT ;  /* 0xc2fc00000900780b */ /* 0x000fe20003f4e000 */
[--C-:B------:R-:W-:Y:S01]  /*16e0*/  FFMA R11, R33, UR10, -R12.reuse ;  /* 0x0000000a210b7c23 */ /* 0x100fe2000800080c */
[----:B------:R-:W-:Y:S01]  /*16f0*/  FSETP.GEU.AND P3, PT, R6, -126, PT ;  /* 0xc2fc00000600780b */ /* 0x000fe20003f6e000 */
[----:B------:R-:W-:Y:S01]  /*1700*/  ULDC UR10, c[0x0][0x604] ;  /* 0x00018100000a7ab9 */ /* 0x000fe20000000800 */
[----:B------:R-:W-:Y:S01]  /*1710*/  FSETP.GEU.AND P6, PT, R28, -126, PT ;  /* 0xc2fc00001c00780b */ /* 0x000fe20003fce000 */
[--C-:B------:R-:W-:Y:S01]  /*1720*/  FFMA R8, R36, UR10, -R12.reuse ;  /* 0x0000000a24087c23 */ /* 0x100fe2000800080c */
[----:B------:R-:W-:Y:S01]  /*1730*/  ULDC UR10, c[0x0][0x604] ;  /* 0x00018100000a7ab9 */ /* 0x000fe20000000800 */
[----:B------:R-:W-:Y:S01]  /*1740*/  @!P1 FMUL R24, R24, 0.5 ;  /* 0x3f00000018189820 */ /* 0x000fe20000400000 */
[--C-:B------:R-:W-:Y:S01]  /*1750*/  FFMA R13, R37, UR10, -R12.reuse ;  /* 0x0000000a250d7c23 */ /* 0x100fe2000800080c */
[----:B------:R-:W-:Y:S01]  /*1760*/  ULDC UR10, c[0x0][0x604] ;  /* 0x00018100000a7ab9 */ /* 0x000fe20000000800 */
[----:B------:R-:W-:Y:S01]  /*1770*/  @!P4 FMUL R7, R7, 0.5 ;  /* 0x3f0000000707c820 */ /* 0x000fe20000400000 */
[--C-:B------:R-:W-:Y:S01]  /*1780*/  FFMA R32, R40, UR10, -R12.reuse ;  /* 0x0000000a28207c23 */ /* 0x100fe2000800080c */
[----:B------:R-:W-:Y:S01]  /*1790*/  ULDC UR10, c[0x0][0x604] ;  /* 0x00018100000a7ab9 */ /* 0x000fe20000000800 */
[----:B------:R-:W-:Y:S01]  /*17a0*/  @!P2 FMUL R9, R9, 0.5 ;  /* 0x3f0000000909a820 */ /* 0x000fe20000400000 */
[----:B------:R-:W3:Y:S01]  /*17b0*/  MUFU.EX2 R24, R24 ;  /* 0x0000001800187308 */ /* 0x000ee20000000800 */
[----:B--2---:R-:W-:Y:S01]  /*17c0*/  FMNMX R4, R4, R5, !PT ;  /* 0x0000000504047209 */ /* 0x004fe20007800000 */
[----:B------:R-:W-:Y:S01]  /*17d0*/  @!P3 FMUL R6, R6, 0.5 ;  /* 0x3f0000000606b820 */ /* 0x000fe20000400000 */
[----:B------:R-:W-:Y:S01]  /*17e0*/  @!P6 FMUL R28, R28, 0.5 ;  /* 0x3f0000001c1ce820 */ /* 0x000fe20000400000 */
[----:B------:R-:W-:Y:S01]  /*17f0*/  FFMA R15, R41, UR10, -R12 ;  /* 0x0000000a290f7c23 */ /* 0x000fe2000800080c */
[----:B------:R-:W-:Y:S01]  /*1800*/  FSETP.NEU.AND P5, PT, R4, -INF , PT ;  /* 0xff8000000400780b */ /* 0x000fe20003fad000 */
[----:B------:R-:W-:-:S02]  /*1810*/  ULDC UR10, c[0x0][0x604] ;  /* 0x00018100000a7ab9 */ /* 0x000fc40000000800 */
[----:B------:R-:W2:Y:S01]  /*1820*/  MUFU.EX2 R9, R9 ;  /* 0x0000000900097308 */ /* 0x000ea20000000800 */
[----:B------:R-:W-:Y:S01]  /*1830*/  FSEL R2, R4, RZ, P5 ;  /* 0x000000ff04027208 */ /* 0x000fe20002800000 */
[--C-:B------:R-:W-:Y:S01]  /*1840*/  FFMA R10, R44, UR10, -R12.reuse ;  /* 0x0000000a2c0a7c23 */ /* 0x100fe2000800080c */
[----:B------:R-:W-:Y:S01]  /*1850*/  FSETP.GEU.AND P5, PT, R11, -126, PT ;  /* 0xc2fc00000b00780b */ /* 0x000fe20003fae000 */
[----:B------:R-:W-:Y:S02]  /*1860*/  ULDC UR10, c[0x0][0x604] ;  /* 0x00018100000a7ab9 */ /* 0x000fe40000000800 */
[--C-:B------:R-:W-:Y:S01]  /*1870*/  FFMA R17, R45, UR10, -R12.reuse ;  /* 0x0000000a2d117c23 */ /* 0x100fe2000800080c */
[----:B------:R-:W-:Y:S01]  /*1880*/  ULDC UR10, c[0x0][0x604] ;  /* 0x00018100000a7ab9 */ /* 0x000fe20000000800 */
[----:B------:R-:W4:Y:S01]  /*1890*/  MUFU.EX2 R7, R7 ;  /* 0x0000000700077308 */ /* 0x000f220000000800 */
[----:B---3--:R-:W-:Y:S01]  /*18a0*/  @!P1 FMUL R24, R24, R24 ;  /* 0x0000001818189220 */ /* 0x008fe20000400000 */
[----:B------:R-:W-:Y:S01]  /*18b0*/  FSETP.GEU.AND P1, PT, R8, -126, PT ;  /* 0xc2fc00000800780b */ /* 0x000fe20003f2e000 */
[----:B------:R-:W-:Y:S01]  /*18c0*/  FFMA R36, R48, UR10, -R12 ;  /* 0x0000000a30247c23 */ /* 0x000fe2000800080c */
[----:B------:R-:W-:-:S02]  /*18d0*/  ULDC UR10, c[0x0][0x604] ;  /* 0x00018100000a7ab9 */ /* 0x000fc40000000800 */
[--C-:B------:R-:W-:Y:S01]  /*18e0*/  FFMA R49, R49, UR10, -R12.reuse ;  /* 0x0000000a31317c23 */ /* 0x100fe2000800080c */
[----:B------:R-:W-:Y:S01]  /*18f0*/  ULDC UR10, c[0x0][0x604] ;  /* 0x00018100000a7ab9 */ /* 0x000fe20000000800 */
[----:B------:R-:W-:Y:S01]  /*1900*/  @!P5 FMUL R11, R11, 0.5 ;  /* 0x3f0000000b0bd820 */ /* 0x000fe20000400000 */
[----:B------:R-:W3:Y:S01]  /*1910*/  MUFU.EX2 R6, R6 ;  /* 0x0000000600067308 */ /* 0x000ee20000000800 */
[----:B--2---:R-:W-:Y:S01]  /*1920*/  @!P2 FMUL R9, R9, R9 ;  /* 0x000000090909a220 */ /* 0x004fe20000400000 */
[----:B------:R-:W-:Y:S01]  /*1930*/  FSETP.GEU.AND P2, PT, R15, -126, PT ;  /* 0xc2fc00000f00780b */ /* 0x000fe20003f4e000 */
[--C-:B------:R-:W-:Y:S01]  /*1940*/  FFMA R52, R52, UR10, -R12.reuse ;  /* 0x0000000a34347c23 */ /* 0x100fe2000800080c */
[----:B------:R-:W-:Y:S02]  /*1950*/  ULDC UR10, c[0x0][0x604] ;  /* 0x00018100000a7ab9 */ /* 0x000fe40000000800 */
[----:B------:R-:W-:Y:S01]  /*1960*/  @!P1 FMUL R8, R8, 0.5 ;  /* 0x3f00000008089820 */ /* 0x000fe20000400000 */
[----:B------:R-:W-:Y:S01]  /*1970*/  FFMA R53, R53, UR10, -R12 ;  /* 0x0000000a35357c23 */ /* 0x000fe2000800080c */
[----:B------:R-:W2:Y:S01]  /*1980*/  MUFU.EX2 R28, R28 ;  /* 0x0000001c001c7308 */ /* 0x000ea20000000800 */
[----:B----4-:R-:W-:Y:S01]  /*1990*/  @!P4 FMUL R7, R7, R7 ;  /* 0x000000070707c220 */ /* 0x010fe20000400000 */
[----:B------:R-:W-:Y:S01]  /*19a0*/  FSETP.GEU.AND P4, PT, R13, -126, PT ;  /* 0xc2fc00000d00780b */ /* 0x000fe20003f8e000 */
[----:B------:R-:W-:-:S02]  /*19b0*/  ULDC UR10, c[0x0][0x604] ;  /* 0x00018100000a7ab9 */ /* 0x000fc40000000800 */
[--C-:B------:R-:W-:Y:S01]  /*19c0*/  FFMA R56, R56, UR10, -R12.reuse ;  /* 0x0000000a38387c23 */ /* 0x100fe2000800080c */
[----:B------:R-:W-:Y:S01]  /*19d0*/  ULDC UR10, c[0x0][0x604] ;  /* 0x00018100000a7ab9 */ /* 0x000fe20000000800 */
[----:B------:R-:W-:Y:S01]  /*19e0*/  @!P2 FMUL R15, R15, 0.5 ;  /* 0x3f0000000f0fa820 */ /* 0x000fe20000400000 */
[----:B------:R-:W4:Y:S01]  /*19f0*/  MUFU.EX2 R11, R11 ;  /* 0x0000000b000b7308 */ /* 0x000f220000000800 */
[----:B---3--:R-:W-:Y:S01]  /*1a00*/  @!P3 FMUL R6, R6, R6 ;  /* 0x000000060606b220 */ /* 0x008fe20000400000 */
[----:B------:R-:W-:Y:S01]  /*1a10*/  FSETP.GEU.AND P3, PT, R32, -126, PT ;  /* 0xc2fc00002000780b */ /* 0x000fe20003f6e000 */
[--C-:B------:R-:W-:Y:S01]  /*1a20*/  FFMA R57, R57, UR10, -R12.reuse ;  /* 0x0000000a39397c23 */ /* 0x100fe2000800080c */
[----:B------:R-:W-:Y:S02]  /*1a30*/  ULDC UR10, c[0x0][0x604] ;  /* 0x00018100000a7ab9 */ /* 0x000fe40000000800 */
[----:B------:R-:W-:Y:S01]  /*1a40*/  FFMA R60, R60, UR10, -R12 ;  /* 0x0000000a3c3c7c23 */ /* 0x000fe2000800080c */
[----:B------:R-:W-:Y:S01]  /*1a50*/  @!P4 FMUL R13, R13, 0.5 ;  /* 0x3f0000000d0dc820 */ /* 0x000fe20000400000 */
[----:B------:R-:W3:Y:S01]  /*1a60*/  MUFU.EX2 R15, R15 ;  /* 0x0000000f000f7308 */ /* 0x000ee20000000800 */
[----:B--2---:R-:W-:Y:S01]  /*1a70*/  @!P6 FMUL R28, R28, R28 ;  /* 0x0000001c1c1ce220 */ /* 0x004fe20000400000 */
[----:B------:R-:W-:Y:S01]  /*1a80*/  FSETP.GEU.AND P6, PT, R10, -126, PT ;  /* 0xc2fc00000a00780b */ /* 0x000fe20003fce000 */
[----:B------:R-:W-:-:S02]  /*1a90*/  ULDC UR10, c[0x0][0x604] ;  /* 0x00018100000a7ab9 */ /* 0x000fc40000000800 */
[--C-:B------:R-:W-:Y:S01]  /*1aa0*/  FFMA R61, R61, UR10, -R12.reuse ;  /* 0x0000000a3d3d7c23 */ /* 0x100fe2000800080c */
[----:B------:R-:W-:Y:S01]  /*1ab0*/  ULDC UR10, c[0x0][0x604] ;  /* 0x00018100000a7ab9 */ /* 0x000fe20000000800 */
[----:B------:R-:W-:Y:S01]  /*1ac0*/  @!P3 FMUL R32, R32, 0.5 ;  /* 0x3f0000002020b820 */ /* 0x000fe20000400000 */
[----:B------:R-:W2:Y:S01]  /*1ad0*/  MUFU.EX2 R8, R8 ;  /* 0x0000000800087308 */ /* 0x000ea20000000800 */
[----:B----4-:R-:W-:Y:S01]  /*1ae0*/  @!P5 FMUL R11, R11, R11 ;  /* 0x0000000b0b0bd220 */ /* 0x010fe20000400000 */
[----:B------:R-:W-:Y:S01]  /*1af0*/  FSETP.GEU.AND P5, PT, R17, -126, PT ;  /* 0xc2fc00001100780b */ /* 0x000fe20003fae000 */
[--C-:B------:R-:W-:Y:S01]  /*1b00*/  FFMA R64, R64, UR10, -R12.reuse ;  /* 0x0000000a40407c23 */ /* 0x100fe2000800080c */
[----:B------:R-:W-:Y:S02]  /*1b10*/  ULDC UR10, c[0x0][0x604] ;  /* 0x00018100000a7ab9 */ /* 0x000fe40000000800 */
[----:B------:R-:W-:Y:S01]  /*1b20*/  FFMA R65, R65, UR10, -R12 ;  /* 0x0000000a41417c23 */ /* 0x000fe2000800080c */
[----:B------:R-:W-:Y:S01]  /*1b30*/  @!P6 FMUL R10, R10, 0.5 ;  /* 0x3f0000000a0ae820 */ /* 0x000fe20000400000 */
[----:B------:R-:W4:Y:S01]  /*1b40*/  MUFU.EX2 R13, R13 ;  /* 0x0000000d000d7308 */ /* 0x000f220000000800 */
[----:B---3--:R-:W-:Y:S01]  /*1b50*/  @!P2 FMUL R15, R15, R15 ;  /* 0x0000000f0f0fa220 */ /* 0x008fe20000400000 */
[----:B------:R-:W-:Y:S01]  /*1b60*/  FSETP.GEU.AND P2, PT, R53, -126, PT ;  /* 0xc2fc00003500780b */ /* 0x000fe20003f4e000 */
        /* <DEDUP_REMOVED lines=9> */
[----:B------:R-:W-:Y:S01]  /*1c00*/  FFMA R72, R72, UR10, -R12 ;  /* 0x0000000a48487c23 */ /* 0x000fe2000800080c */
[----:B------:R-:W-:Y:S01]  /*1c10*/  @!P2 FMUL R53, R53, 0.5 ;  /* 0x3f0000003535a820 */ /* 0x000fe20000400000 */
        /* <DEDUP_REMOVED lines=32> */
[----:B------:R-:W-:Y:S01]  /*1e20*/  FFMA R85, R85, UR10, -R12 ;  /* 0x0000000a55557c23 */ /* 0x000fe2000800080c */
[----:B------:R-:W-:Y:S01]  /*1e30*/  ULDC UR10, c[0x0][0x604] ;  /* 0x00018100000a7ab9 */ /* 0x000fe20000000800 */
[----:B------:R-:W-:Y:S01]  /*1e40*/  @!P5 FMUL R57, R57, 0.5 ;  /* 0x3f0000003939d820 */ /* 0x000fe20000400000 */
[----:B------:R-:W3:Y:S01]  /*1e50*/  MUFU.EX2 R52, R52 ;  /* 0x0000003400347308 */ /* 0x000ee20000000800 */
[----:B--2---:R-:W-:Y:S01]  /*1e60*/  @!P1 FMUL R36, R36, R36 ;  /* 0x0000002424249220 */ /* 0x004fe20000400000 */
[----:B------:R-:W-:Y:S01]  /*1e70*/  FSETP.GEU.AND P1, PT, R60, -126, PT ;  /* 0xc2fc00003c00780b */ /* 0x000fe20003f2e000 */
[----:B------:R-:W-:Y:S01]  /*1e80*/  FMUL R2, R2, UR10 ;  /* 0x0000000a02027c20 */ /* 0x000fe20008400000 */
[----:B------:R-:W-:-:S03]  /*1e90*/  ULDC UR10, c[0x0][0x604] ;  /* 0x00018100000a7ab9 */ /* 0x000fc60000000800 */
        /* <DEDUP_REMOVED lines=25> */
[----:B------:R-:W-:-:S04]  /*2030*/  ULDC UR10, c[0x0][0x604] ;  /* 0x00018100000a7ab9 */ /* 0x000fc80000000800 */
[----:B------:R-:W-:Y:S01]  /*2040*/  @!P6 FMUL R68, R68, 0.5 ;  /* 0x3f0000004444e820 */ /* 0x000fe20000400000 */
[----:B------:R-:W4:Y:S01]  /*2050*/  MUFU.EX2 R14, R61 ;  /* 0x0000003d000e7308 */ /* 0x000f220000000800 */
[----:B---3--:R-:W-:Y:S01]  /*2060*/  @!P2 FMUL R44, R44, R44 ;  /* 0x0000002c2c2ca220 */ /* 0x008fe20000400000 */
[----:B------:R-:W-:-:S05]  /*2070*/  FSETP.GEU.AND P2, PT, R77, -126, PT ;  /* 0xc2fc00004d00780b */ /* 0x000fca0003f4e000 */
[----:B------:R-:W-:Y:S01]  /*2080*/  @!P5 FMUL R69, R69, 0.5 ;  /* 0x3f0000004545d820 */ /* 0x000fe20000400000 */
[----:B------:R-:W3:Y:S01]  /*2090*/  MUFU.EX2 R23, R64 ;  /* 0x0000004000177308 */ /* 0x000ee20000000800 */
[----:B--2---:R-:W-:Y:S01]  /*20a0*/  @!P1 FMUL R21, R21, R21 ;  /* 0x0000001515159220 */ /* 0x004fe20000400000 */
[----:B------:R-:W-:-:S05]  /*20b0*/  FSETP.GEU.AND P1, PT, R72, -126, PT ;  /* 0xc2fc00004800780b */ /* 0x000fca0003f2e000 */
[----:B------:R-:W-:Y:S01]  /*20c0*/  @!P2 FMUL R77, R77, 0.5 ;  /* 0x3f0000004d4da820 */ /* 0x000fe20000400000 */
[----:B------:R-:W2:Y:S01]  /*20d0*/  MUFU.EX2 R25, R68 ;  /* 0x0000004400197308 */ /* 0x000ea20000000800 */
[----:B----4-:R-:W-:Y:S01]  /*20e0*/  @!P4 FMUL R14, R14, R14 ;  /* 0x0000000e0e0ec220 */ /* 0x010fe20000400000 */
[----:B------:R-:W-:-:S05]  /*20f0*/  FSETP.GEU.AND P4, PT, R73, -126, PT ;  /* 0xc2fc00004900780b */ /* 0x000fca0003f8e000 */
        /* <DEDUP_REMOVED lines=41> */
[----:B------:R3:W5:Y:S01]  /*2390*/  MUFU.EX2 R22, R26 ;  /* 0x0000001a00167308 */ /* 0x0007620000000800 */
[----:B--2---:R-:W-:-:S06]  /*23a0*/  @!P4 FMUL R20, R20, R20 ;  /* 0x000000141414c220 */ /* 0x004fcc0000400000 */
[----:B------:R-:W-:Y:S01]  /*23b0*/  @!P1 FMUL R34, R34, 0.5 ;  /* 0x3f00000022229820 */ /* 0x000fe20000400000 */
[----:B------:R2:W1:Y:S01]  /*23c0*/  MUFU.EX2 R31, R30 ;  /* 0x0000001e001f7308 */ /* 0x0004620000000800 */
[--C-:B---3--:R-:W-:Y:S01]  /*23d0*/  FFMA R26, R35, UR10, -R2.reuse ;  /* 0x0000000a231a7c23 */ /* 0x108fe20008000802 */
[----:B------:R-:W-:Y:S01]  /*23e0*/  ULDC UR10, c[0x0][0x604] ;  /* 0x00018100000a7ab9 */ /* 0x000fe20000000800 */
[----:B----4-:R-:W-:Y:S01]  /*23f0*/  @!P2 FMUL R27, R27, R27 ;  /* 0x0000001b1b1ba220 */ /* 0x010fe20000400000 */
[--C-:B------:R-:W-:Y:S01]  /*2400*/  FFMA R38, R38, UR10, -R2.reuse ;  /* 0x0000000a26267c23 */ /* 0x100fe20008000802 */
[----:B------:R-:W-:Y:S01]  /*2410*/  ULDC UR10, c[0x0][0x604] ;  /* 0x00018100000a7ab9 */ /* 0x000fe20000000800 */
[----:B------:R-:W-:Y:S02]  /*2420*/  FSETP.GEU.AND P4, PT, R26, -126, PT ;  /* 0xc2fc00001a00780b */ /* 0x000fe40003f8e000 */
[----:B------:R3:W4:Y:S01]  /*2430*/  MUFU.EX2 R56, R5 ;  /* 0x0000000500387308 */ /* 0x0007220000000800 */
[--C-:B--2---:R-:W-:Y:S01]  /*2440*/  FFMA R30, R39, UR10, -R2.reuse ;  /* 0x0000000a271e7c23 */ /* 0x104fe20008000802 */
[----:B------:R-:W-:Y:S01]  /*2450*/  ULDC UR10, c[0x0][0x604] ;  /* 0x00018100000a7ab9 */ /* 0x000fe20000000800 */
[----:B-----5:R-:W-:Y:S01]  /*2460*/  @!P3 FMUL R22, R22, R22 ;  /* 0x000000161616b220 */ /* 0x020fe20000400000 */
[----:B------:R-:W-:Y:S01]  /*2470*/  FFMA R42, R42, UR10, -R2 ;  /* 0x0000000a2a2a7c23 */ /* 0x000fe20008000802 */
[----:B------:R-:W-:Y:S01]  /*2480*/  ULDC UR10, c[0x0][0x604] ;  /* 0x00018100000a7ab9 */ /* 0x000fe20000000800 */
[----:B------:R-:W-:-:S02]  /*2490*/  FSETP.GEU.AND P2, PT, R30, -126, PT ;  /* 0xc2fc00001e00780b */ /* 0x000fc40003f4e000 */
[----:B------:R-:W-:Y:S01]  /*24a0*/  FSETP.GEU.AND P3, PT, R38, -126, PT ;  /* 0xc2fc00002600780b */ /* 0x000fe20003f6e000 */
[--C-:B---3--:R-:W-:Y:S01]  /*24b0*/  FFMA R5, R43, UR10, -R2.reuse ;  /* 0x0000000a2b057c23 */ /* 0x108fe20008000802 */
[----:B-1----:R-:W-:Y:S01]  /*24c0*/  @!P6 FMUL R31, R31, R31 ;  /* 0x0000001f1f1fe220 */ /* 0x002fe20000400000 */
[----:B------:R-:W-:Y:S01]  /*24d0*/  FSETP.GEU.AND P6, PT, R42, -126, PT ;  /* 0xc2fc00002a00780b */ /* 0x000fe20003fce000 */
[----:B------:R-:W-:Y:S01]  /*24e0*/  @!P4 FMUL R26, R26, 0.5 ;  /* 0x3f0000001a1ac820 */ /* 0x000fe20000400000 */
[----:B------:R-:W-:Y:S01]  /*24f0*/  ULDC UR10, c[0x0][0x604] ;  /* 0x00018100000a7ab9 */ /* 0x000fe20000000800 */
[----:B------:R1:W2:Y:S01]  /*2500*/  MUFU.EX2 R35, R34 ;  /* 0x0000002200237308 */ /* 0x0002a20000000800 */
[--C-:B------:R-:W-:Y:S01]  /*2510*/  FFMA R46, R46, UR10, -R2.reuse ;  /* 0x0000000a2e2e7c23 */ /* 0x100fe20008000802 */
[----:B------:R-:W-:Y:S01]  /*2520*/  ULDC UR10, c[0x0][0x604] ;  /* 0x00018100000a7ab9 */ /* 0x000fe20000000800 */
[----:B----4-:R-:W-:Y:S01]  /*2530*/  @!P5 FMUL R56, R56, R56 ;  /* 0x000000383838d220 */ /* 0x010fe20000400000 */
[----:B------:R-:W-:Y:S01]  /*2540*/  FSETP.GEU.AND P5, PT, R5, -126, PT ;  /* 0xc2fc00000500780b */ /* 0x000fe20003fae000 */
[----:B------:R-:W-:Y:S01]  /*2550*/  @!P2 FMUL R30, R30, 0.5 ;  /* 0x3f0000001e1ea820 */ /* 0x000fe20000400000 */
[--C-:B------:R-:W-:Y:S01]  /*2560*/  FFMA R47, R47, UR10, -R2.reuse ;  /* 0x0000000a2f2f7c23 */ /* 0x100fe20008000802 */
[----:B------:R-:W-:Y:S01]  /*2570*/  @!P3 FMUL R38, R38, 0.5 ;  /* 0x3f0000002626b820 */ /* 0x000fe20000400000 */
[----:B------:R3:W4:Y:S01]  /*2580*/  MUFU.EX2 R60, R26 ;  /* 0x0000001a003c7308 */ /* 0x0007220000000800 */
[----:B------:R-:W-:Y:S01]  /*2590*/  ULDC UR10, c[0x0][0x604] ;  /* 0x00018100000a7ab9 */ /* 0x000fe20000000800 */
[----:B------:R-:W-:Y:S01]  /*25a0*/  @!P6 FMUL R42, R42, 0.5 ;  /* 0x3f0000002a2ae820 */ /* 0x000fe20000400000 */
[----:B------:R-:W-:Y:S01]  /*25b0*/  FFMA R50, R50, UR10, -R2 ;  /* 0x0000000a32327c23 */ /* 0x000fe20008000802 */
[----:B------:R-:W-:Y:S01]  /*25c0*/  ULDC UR10, c[0x0][0x604] ;  /* 0x00018100000a7ab9 */ /* 0x000fe20000000800 */
[----:B-1----:R-:W-:Y:S01]  /*25d0*/  FADD R34, R15, R48 ;  /* 0x000000300f227221 */ /* 0x002fe20000000000 */
[----:B------:R-:W-:-:S02]  /*25e0*/  F2FP.F16.F32.PACK_AB R48, R48, R29 ;  /* 0x0000001d3030723e */ /* 0x000fc400000000ff */
[----:B------:R-:W1:Y:S01]  /*25f0*/  MUFU.EX2 R64, R30 ;  /* 0x0000001e00407308 */ /* 0x000e620000000800 */
[----:B------:R-:W-:Y:S01]  /*2600*/  @!P5 FMUL R5, R5, 0.5 ;  /* 0x3f0000000505d820 */ /* 0x000fe20000400000 */
[--C-:B---3--:R-:W-:Y:S01]  /*2610*/  FFMA R26, R51, UR10, -R2.reuse ;  /* 0x0000000a331a7c23 */ /* 0x108fe20008000802 */
[----:B------:R-:W-:Y:S01]  /*2620*/  ULDC UR10, c[0x0][0x604] ;  /* 0x00018100000a7ab9 */ /* 0x000fe20000000800 */
[----:B--2---:R-:W-:Y:S01]  /*2630*/  @!P1 FMUL R35, R35, R35 ;  /* 0x0000002323239220 */ /* 0x004fe20000400000 */
[--C-:B------:R-:W-:Y:S01]  /*2640*/  FFMA R54, R54, UR10, -R2.reuse ;  /* 0x0000000a36367c23 */ /* 0x100fe20008000802 */
[----:B------:R-:W-:Y:S01]  /*2650*/  ULDC UR10, c[0x0][0x604] ;  /* 0x00018100000a7ab9 */ /* 0x000fe20000000800 */
[----:B------:R-:W-:Y:S01]  /*2660*/  FSETP.GEU.AND P1, PT, R46, -126, PT ;  /* 0xc2fc00002e00780b */ /* 0x000fe20003f2e000 */
[----:B------:R-:W2:Y:S01]  /*2670*/  MUFU.EX2 R43, R42 ;  /* 0x0000002a002b7308 */ /* 0x000ea20000000800 */
[----:B------:R-:W-:Y:S01]  /*2680*/  FFMA R55, R55, UR10, -R2 ;  /* 0x0000000a37377c23 */ /* 0x000fe20008000802 */
[----:B----4-:R-:W-:Y:S01]  /*2690*/  @!P4 FMUL R60, R60, R60 ;  /* 0x0000003c3c3cc220 */ /* 0x010fe20000400000 */
[----:B------:R-:W-:Y:S01]  /*26a0*/  FSETP.GEU.AND P4, PT, R47, -126, PT ;  /* 0xc2fc00002f00780b */ /* 0x000fe20003f8e000 */
[----:B------:R-:W-:-:S04]  /*26b0*/  ULDC UR10, c[0x0][0x604] ;  /* 0x00018100000a7ab9 */ /* 0x000fc80000000800 */
[----:B------:R3:W4:Y:S01]  /*26c0*/  MUFU.EX2 R68, R5 ;  /* 0x0000000500447308 */ /* 0x0007220000000800 */
[----:B-1----:R-:W-:Y:S01]  /*26d0*/  @!P2 FMUL R64, R64, R64 ;  /* 0x000000404040a220 */ /* 0x002fe20000400000 */
[----:B------:R-:W-:Y:S02]  /*26e0*/  FSETP.GEU.AND P2, PT, R26, -126, PT ;  /* 0xc2fc00001a00780b */ /* 0x000fe40003f4e000 */
[----:B------:R-:W-:-:S04]  /*26f0*/  @!P1 FMUL R46, R46, 0.5 ;  /* 0x3f0000002e2e9820 */ /* 0x000fc80000400000 */
[----:B------:R-:W1:Y:S01]  /*2700*/  MUFU.EX2 R39, R38 ;  /* 0x0000002600277308 */ /* 0x000e620000000800 */
[----:B--2---:R-:W-:Y:S01]  /*2710*/  @!P6 FMUL R43, R43, R43 ;  /* 0x0000002b2b2be220 */ /* 0x004fe20000400000 */
[----:B------:R-:W-:Y:S01]  /*2720*/  FSETP.GEU.AND P6, PT, R54, -126, PT ;  /* 0xc2fc00003600780b */ /* 0x000fe20003fce000 */
[----:B------:R-:W-:Y:S01]  /*2730*/  @!P4 FMUL R47, R47, 0.5 ;  /* 0x3f0000002f2fc820 */ /* 0x000fe20000400000 */
[--C-:B---3--:R-:W-:Y:S01]  /*2740*/  FFMA R5, R58, UR10, -R2.reuse ;  /* 0x0000000a3a057c23 */ /* 0x108fe20008000802 */
[----:B------:R-:W-:Y:S02]  /*2750*/  ULDC UR10, c[0x0][0x604] ;  /* 0x00018100000a7ab9 */ /* 0x000fe40000000800 */
[----:B------:R-:W-:Y:S01]  /*2760*/  @!P2 FMUL R26, R26, 0.5 ;  /* 0x3f0000001a1aa820 */ /* 0x000fe20000400000 */
[----:B------:R-:W2:Y:S01]  /*2770*/  MUFU.EX2 R45, R46 ;  /* 0x0000002e002d7308 */ /* 0x000ea20000000800 */
[----:B----4-:R-:W-:Y:S01]  /*2780*/  @!P5 FMUL R68, R68, R68 ;  /* 0x000000444444d220 */ /* 0x010fe20000400000 */
[----:B------:R-:W-:Y:S01]  /*2790*/  FSETP.GEU.AND P5, PT, R55, -126, PT ;  /* 0xc2fc00003700780b */ /* 0x000fe20003fae000 */
[----:B------:R-:W-:Y:S01]  /*27a0*/  FFMA R59, R59, UR10, -R2 ;  /* 0x0000000a3b3b7c23 */ /* 0x000fe20008000802 */
[----:B------:R-:W-:-:S03]  /*27b0*/  ULDC UR10, c[0x0][0x604] ;  /* 0x00018100000a7ab9 */ /* 0x000fc60000000800 */
[----:B------:R-:W-:Y:S01]  /*27c0*/  @!P6 FMUL R54, R54, 0.5 ;  /* 0x3f0000003636e820 */ /* 0x000fe20000400000 */
[----:B------:R3:W4:Y:S01]  /*27d0*/  MUFU.EX2 R76, R26 ;  /* 0x0000001a004c7308 */ /* 0x0007220000000800 */
[----:B-1----:R-:W-:Y:S01]  /*27e0*/  @!P3 FMUL R39, R39, R39 ;  /* 0x000000272727b220 */ /* 0x002fe20000400000 */
[----:B------:R-:W-:-:S05]  /*27f0*/  FSETP.GEU.AND P3, PT, R50, -126, PT ;  /* 0xc2fc00003200780b */ /* 0x000fca0003f6e000 */
[----:B------:R-:W-:Y:S01]  /*2800*/  @!P5 FMUL R55, R55, 0.5 ;  /* 0x3f0000003737d820 */ /* 0x000fe20000400000 */
[----:B------:R-:W1:Y:S01]  /*2810*/  MUFU.EX2 R72, R47 ;  /* 0x0000002f00487308 */ /* 0x000e620000000800 */
[--C-:B---3--:R-:W-:Y:S01]  /*2820*/  FFMA R26, R62, UR10, -R2.reuse ;  /* 0x0000000a3e1a7c23 */ /* 0x108fe20008000802 */
[----:B------:R-:W-:Y:S01]  /*2830*/  ULDC UR10, c[0x0][0x604] ;  /* 0x00018100000a7ab9 */ /* 0x000fe20000000800 */
[----:B--2---:R-:W-:Y:S01]  /*2840*/  @!P1 FMUL R45, R45, R45 ;  /* 0x0000002d2d2d9220 */ /* 0x004fe20000400000 */
[--C-:B------:R-:W-:Y:S01]  /*2850*/  FFMA R63, R63, UR10, -R2.reuse ;  /* 0x0000000a3f3f7c23 */ /* 0x100fe20008000802 */
[----:B------:R-:W-:Y:S01]  /*2860*/  ULDC UR10, c[0x0][0x604] ;  /* 0x00018100000a7ab9 */ /* 0x000fe20000000800 */
[----:B------:R-:W-:Y:S01]  /*2870*/  FSETP.GEU.AND P1, PT, R5, -126, PT ;  /* 0xc2fc00000500780b */ /* 0x000fe20003f2e000 */
[----:B------:R-:W-:Y:S01]  /*2880*/  @!P3 FMUL R50, R50, 0.5 ;  /* 0x3f0000003232b820 */ /* 0x000fe20000400000 */
[----:B------:R-:W2:Y:S01]  /*2890*/  MUFU.EX2 R47, R54 ;  /* 0x00000036002f7308 */ /* 0x000ea20000000800 */
[--C-:B------:R-:W-:Y:S01]  /*28a0*/  FFMA R30, R66, UR10, -R2.reuse ;  /* 0x0000000a421e7c23 */ /* 0x100fe20008000802 */
[----:B------:R-:W-:Y:S01]  /*28b0*/  ULDC UR10, c[0x0][0x604] ;  /* 0x00018100000a7ab9 */ /* 0x000fe20000000800 */
[----:B----4-:R-:W-:Y:S01]  /*28c0*/  @!P2 FMUL R76, R76, R76 ;  /* 0x0000004c4c4ca220 */ /* 0x010fe20000400000 */
[----:B------:R-:W-:Y:S01]  /*28d0*/  FFMA R67, R67, UR10, -R2 ;  /* 0x0000000a43437c23 */ /* 0x000fe20008000802 */
[----:B------:R-:W-:Y:S01]  /*28e0*/  FSETP.GEU.AND P2, PT, R63, -126, PT ;  /* 0xc2fc00003f00780b */ /* 0x000fe20003f4e000 */
[----:B------:R-:W-:-:S02]  /*28f0*/  ULDC UR10, c[0x0][0x604] ;  /* 0x00018100000a7ab9 */ /* 0x000fc40000000800 */
[----:B------:R3:W4:Y:S01]  /*2900*/  MUFU.EX2 R58, R55 ;  /* 0x00000037003a7308 */ /* 0x0007220000000800 */
[----:B-1----:R-:W-:Y:S01]  /*2910*/  @!P4 FMUL R72, R72, R72 ;  /* 0x000000484848c220 */ /* 0x002fe20000400000 */
[----:B------:R-:W-:Y:S01]  /*2920*/  FSETP.GEU.AND P4, PT, R59, -126, PT ;  /* 0xc2fc00003b00780b */ /* 0x000fe20003f8e000 */
[----:B------:R-:W-:-:S05]  /*2930*/  @!P1 FMUL R5, R5, 0.5 ;  /* 0x3f00000005059820 */ /* 0x000fca0000400000 */
[----:B------:R-:W1:Y:S01]  /*2940*/  MUFU.EX2 R51, R50 ;  /* 0x0000003200337308 */ /* 0x000e620000000800 */
[----:B--2---:R-:W-:Y:S01]  /*2950*/  @!P6 FMUL R47, R47, R47 ;  /* 0x0000002f2f2fe220 */ /* 0x004fe20000400000 */
[----:B------:R-:W-:Y:S01]  /*2960*/  FSETP.GEU.AND P6, PT, R30, -126, PT ;  /* 0xc2fc00001e00780b */ /* 0x000fe20003fce000 */
[----:B------:R-:W-:Y:S01]  /*2970*/  @!P2 FMUL R63, R63, 0.5 ;  /* 0x3f0000003f3fa820 */ /* 0x000fe20000400000 */
[----:B---3--:R-:W-:Y:S01]  /*2980*/  FADD R55, R36, R37 ;  /* 0x0000002524377221 */ /* 0x008fe20000000000 */
[----:B------:R-:W-:Y:S02]  /*2990*/  F2FP.F16.F32.PACK_AB R36, R49, R36 ;  /* 0x000000243124723e */ /* 0x000fe400000000ff */
[----:B------:R-:W-:Y:S01]  /*29a0*/  @!P4 FMUL R59, R59, 0.5 ;  /* 0x3f0000003b3bc820 */ /* 0x000fe20000400000 */
[----:B------:R2:W3:Y:S01]  /*29b0*/  MUFU.EX2 R57, R5 ;  /* 0x0000000500397308 */ /* 0x0004e20000000800 */
[----:B----4-:R-:W-:Y:S01]  /*29c0*/  @!P5 FMUL R58, R58, R58 ;  /* 0x0000003a3a3ad220 */ /* 0x010fe20000400000 */
[----:B------:R-:W-:-:S05]  /*29d0*/  FSETP.GEU.AND P5, PT, R67, -126, PT ;  /* 0xc2fc00004300780b */ /* 0x000fca0003fae000 */
[----:B------:R-:W-:Y:S01]  /*29e0*/  @!P6 FMUL R30, R30, 0.5 ;  /* 0x3f0000001e1ee820 */ /* 0x000fe20000400000 */
[----:B------:R-:W4:Y:S01]  /*29f0*/  MUFU.EX2 R63, R63 ;  /* 0x0000003f003f7308 */ /* 0x000f220000000800 */
[----:B-1----:R-:W-:Y:S01]  /*2a00*/  @!P3 FMUL R51, R51, R51 ;  /* 0x000000333333b220 */ /* 0x002fe20000400000 */
[----:B------:R-:W-:Y:S01]  /*2a10*/  FSETP.GEU.AND P3, PT, R26, -126, PT ;  /* 0xc2fc00001a00780b */ /* 0x000fe20003f6e000 */
[----:B--2---:R-:W-:Y:S01]  /*2a20*/  FFMA R5, R70, UR10, -R2 ;  /* 0x0000000a46057c23 */ /* 0x004fe20008000802 */
[----:B------:R-:W-:-:S03]  /*2a30*/  ULDC UR10, c[0x0][0x604] ;  /* 0x00018100000a7ab9 */ /* 0x000fc60000000800 */
[----:B------:R-:W-:Y:S01]  /*2a40*/  @!P5 FMUL R67, R67, 0.5 ;  /* 0x3f0000004343d820 */ /* 0x000fe20000400000 */
[----:B------:R1:W2:Y:S01]  /*2a50*/  MUFU.EX2 R70, R30 ;  /* 0x0000001e00467308 */ /* 0x0002a20000000800 */
[----:B---3--:R-:W-:Y:S01]  /*2a60*/  @!P1 FMUL R57, R57, R57 ;  /* 0x0000003939399220 */ /* 0x008fe20000400000 */
[----:B------:R-:W-:-:S05]  /*2a70*/  FSETP.GEU.AND P1, PT, R5, -126, PT ;  /* 0xc2fc00000500780b */ /* 0x000fca0003f2e000 */
[----:B------:R-:W-:Y:S01]  /*2a80*/  @!P3 FMUL R26, R26, 0.5 ;  /* 0x3f0000001a1ab820 */ /* 0x000fe20000400000 */
[----:B------:R3:W5:Y:S01]  /*2a90*/  MUFU.EX2 R62, R59 ;  /* 0x0000003b003e7308 */ /* 0x0007620000000800 */
[----:B----4-:R-:W-:Y:S01]  /*2aa0*/  @!P2 FMUL R63, R63, R63 ;  /* 0x0000003f3f3fa220 */ /* 0x010fe20000400000 */
[----:B-1----:R-:W-:Y:S01]  /*2ab0*/  FADD R30, R32, R29 ;  /* 0x0000001d201e7221 */ /* 0x002fe20000000000 */
[----:B------:R-:W-:Y:S02]  /*2ac0*/  F2FP.F16.F32.PACK_AB R29, R60, R35 ;  /* 0x000000233c1d723e */ /* 0x000fe400000000ff */
[----:B------:R-:W-:Y:S02]  /*2ad0*/  F2FP.F16.F32.PACK_AB R32, R15, R32 ;  /* 0x000000200f20723e */ /* 0x000fe400000000ff */
[----:B------:R-:W-:Y:S01]  /*2ae0*/  @!P1 FMUL R5, R5, 0.5 ;  /* 0x3f00000005059820 */ /* 0x000fe20000400000 */
[----:B------:R1:W4:Y:S01]  /*2af0*/  MUFU.EX2 R66, R26 ;  /* 0x0000001a00427308 */ /* 0x0003220000000800 */
[----:B--2---:R-:W-:Y:S01]  /*2b00*/  @!P6 FMUL R70, R70, R70 ;  /* 0x000000464646e220 */ /* 0x004fe20000400000 */
[----:B---3--:R-:W-:-:S03]  /*2b10*/  FADD R59, R49, R12 ;  /* 0x0000000c313b7221 */ /* 0x008fc60000000000 */
[----:B------:R-:W-:Y:S01]  /*2b20*/  FADD R50, R35, R70 ;  /* 0x0000004623327221 */ /* 0x000fe20000000000 */
[----:B------:R-:W-:Y:S02]  /*2b30*/  F2FP.F16.F32.PACK_AB R35, R72, R45 ;  /* 0x0000002d4823723e */ /* 0x000fe400000000ff */
[----:B------:R-:W2:Y:S01]  /*2b40*/  MUFU.EX2 R67, R67 ;  /* 0x0000004300437308 */ /* 0x000ea20000000800 */
[--C-:B-1----:R-:W-:Y:S01]  /*2b50*/  FFMA R26, R74, UR10, -R2.reuse ;  /* 0x0000000a4a1a7c23 */ /* 0x102fe20008000802 */
[----:B------:R-:W-:Y:S01]  /*2b60*/  ULDC UR10, c[0x0][0x604] ;  /* 0x00018100000a7ab9 */ /* 0x000fe20000000800 */
[----:B-----5:R-:W-:Y:S01]  /*2b70*/  @!P4 FMUL R62, R62, R62 ;  /* 0x0000003e3e3ec220 */ /* 0x020fe20000400000 */
[--C-:B------:R-:W-:Y:S01]  /*2b80*/  FFMA R71, R71, UR10, -R2.reuse ;  /* 0x0000000a47477c23 */ /* 0x100fe20008000802 */
[----:B------:R-:W-:Y:S01]  /*2b90*/  ULDC UR10, c[0x0][0x604] ;  /* 0x00018100000a7ab9 */ /* 0x000fe20000000800 */
[----:B------:R-:W-:Y:S01]  /*2ba0*/  FSETP.GEU.AND P4, PT, R26, -126, PT ;  /* 0xc2fc00001a00780b */ /* 0x000fe20003f8e000 */
[--C-:B------:R-:W-:Y:S01]  /*2bb0*/  FFMA R75, R75, UR10, -R2.reuse ;  /* 0x0000000a4b4b7c23 */ /* 0x100fe20008000802 */
[----:B------:R-:W-:Y:S01]  /*2bc0*/  ULDC UR10, c[0x0][0x604] ;  /* 0x00018100000a7ab9 */ /* 0x000fe20000000800 */
[----:B----4-:R-:W-:Y:S01]  /*2bd0*/  @!P3 FMUL R66, R66, R66 ;  /* 0x000000424242b220 */ /* 0x010fe20000400000 */
[--C-:B------:R-:W-:Y:S01]  /*2be0*/  FFMA R82, R82, UR10, -R2.reuse ;  /* 0x0000000a52527c23 */ /* 0x100fe20008000802 */
[----:B------:R-:W-:Y:S01]  /*2bf0*/  ULDC UR10, c[0x0][0x604] ;  /* 0x00018100000a7ab9 */ /* 0x000fe20000000800 */
[----:B------:R-:W-:Y:S01]  /*2c00*/  FSETP.GEU.AND P2, PT, R75, -126, PT ;  /* 0xc2fc00004b00780b */ /* 0x000fe20003f4e000 */
[--C-:B------:R-:W-:Y:S01]  /*2c10*/  FFMA R83, R83, UR10, -R2.reuse ;  /* 0x0000000a53537c23 */ /* 0x100fe20008000802 */
[----:B------:R-:W-:Y:S01]  /*2c20*/  ULDC UR10, c[0x0][0x604] ;  /* 0x00018100000a7ab9 */ /* 0x000fe20000000800 */
[----:B------:R-:W-:Y:S01]  /*2c30*/  FSETP.GEU.AND P6, PT, R82, -126, PT ;  /* 0xc2fc00005200780b */ /* 0x000fe20003fce000 */
[--C-:B------:R-:W-:Y:S01]  /*2c40*/  FFMA R78, R78, UR10, -R2.reuse ;  /* 0x0000000a4e4e7c23 */ /* 0x100fe20008000802 */
[----:B--2---:R-:W-:Y:S01]  /*2c50*/  @!P5 FMUL R67, R67, R67 ;  /* 0x000000434343d220 */ /* 0x004fe20000400000 */
[----:B------:R-:W-:Y:S01]  /*2c60*/  FSETP.GEU.AND P5, PT, R83, -126, PT ;  /* 0xc2fc00005300780b */ /* 0x000fe20003fae000 */
[----:B------:R-:W-:Y:S01]  /*2c70*/  @!P4 FMUL R26, R26, 0.5 ;  /* 0x3f0000001a1ac820 */ /* 0x000fe20000400000 */
[----:B------:R-:W-:Y:S01]  /*2c80*/  ULDC UR10, c[0x0][0x604] ;  /* 0x00018100000a7ab9 */ /* 0x000fe20000000800 */
[----:B------:R-:W-:Y:S01]  /*2c90*/  FSETP.GEU.AND P3, PT, R71, -126, PT ;  /* 0xc2fc00004700780b */ /* 0x000fe20003f6e000 */
[--C-:B------:R-:W-:Y:S01]  /*2ca0*/  FFMA R79, R79, UR10, -R2.reuse ;  /* 0x0000000a4f4f7c23 */ /* 0x100fe20008000802 */
[----:B------:R1:W2:Y:S01]  /*2cb0*/  MUFU.EX2 R80, R26 ;  /* 0x0000001a00507308 */ /* 0x0002a20000000800 */
[----:B------:R-:W-:Y:S01]  /*2cc0*/  ULDC UR10, c[0x0][0x604] ;  /* 0x00018100000a7ab9 */ /* 0x000fe20000000800 */
[----:B------:R-:W-:Y:S01]  /*2cd0*/  @!P2 FMUL R75, R75, 0.5 ;  /* 0x3f0000004b4ba820 */ /* 0x000fe20000400000 */
[--C-:B------:R-:W-:Y:S01]  /*2ce0*/  FFMA R86, R86, UR10, -R2.reuse ;  /* 0x0000000a56567c23 */ /* 0x100fe20008000802 */
[----:B------:R-:W-:Y:S01]  /*2cf0*/  FFMA R2, R87, UR11, -R2 ;  /* 0x0000000b57027c23 */ /* 0x000fe20008000802 */
[----:B------:R-:W-:Y:S01]  /*2d00*/  @!P6 FMUL R82, R82, 0.5 ;  /* 0x3f0000005252e820 */ /* 0x000fe20000400000 */
[----:B------:R-:W-:-:S02]  /*2d10*/  FADD R54, R60, R67 ;  /* 0x000000433c367221 */ /* 0x000fc40000000000 */
[----:B------:R-:W-:Y:S01]  /*2d20*/  @!P5 FMUL R83, R83, 0.5 ;  /* 0x3f0000005353d820 */ /* 0x000fe20000400000 */
[----:B------:R-:W3:Y:S01]  /*2d30*/  MUFU.EX2 R75, R75 ;  /* 0x0000004b004b7308 */ /* 0x000ee20000000800 */
[----:B-1----:R-:W-:Y:S01]  /*2d40*/  FADD R26, R28, R23 ;  /* 0x000000171c1a7221 */ /* 0x002fe20000000000 */
[----:B------:R-:W-:Y:S01]  /*2d50*/  @!P3 FMUL R71, R71, 0.5 ;  /* 0x3f0000004747b820 */ /* 0x000fe20000400000 */
[----:B------:R-:W-:Y:S02]  /*2d60*/  F2FP.F16.F32.PACK_AB R28, R11, R28 ;  /* 0x0000001c0b1c723e */ /* 0x000fe400000000ff */
[----:B------:R-:W-:Y:S01]  /*2d70*/  FADD R61, R26, R55 ;  /* 0x000000371a3d7221 */ /* 0x000fe20000000000 */
[----:B------:R-:W-:Y:S01]  /*2d80*/  FADD R26, R6, R21 ;  /* 0x00000015061a7221 */ /* 0x000fe20000000000 */
[----:B------:R-:W-:Y:S01]  /*2d90*/  FADD R55, R10, R33 ;  /* 0x000000210a377221 */ /* 0x000fe20000000000 */
[----:B------:R-:W1:Y:S01]  /*2da0*/  MUFU.EX2 R82, R82 ;  /* 0x0000005200527308 */ /* 0x000e620000000800 */
[----:B--2---:R-:W-:Y:S01]  /*2db0*/  @!P4 FMUL R80, R80, R80 ;  /* 0x000000505050c220 */ /* 0x004fe20000400000 */
[----:B------:R-:W-:Y:S01]  /*2dc0*/  FSETP.GEU.AND P4, PT, R78, -126, PT ;  /* 0xc2fc00004e00780b */ /* 0x000fe20003f8e000 */
[----:B------:R-:W-:Y:S01]  /*2dd0*/  FADD R46, R26, R55 ;  /* 0x000000371a2e7221 */ /* 0x000fe20000000000 */
[----:B------:R-:W-:Y:S01]  /*2de0*/  FADD R55, R52, R41 ;  /* 0x0000002934377221 */ /* 0x000fe20000000000 */
[----:B------:R-:W-:-:S03]  /*2df0*/  FADD R26, R8, R25 ;  /* 0x00000019081a7221 */ /* 0x000fc60000000000 */
[----:B------:R-:W2:Y:S01]  /*2e00*/  MUFU.EX2 R83, R83 ;  /* 0x0000005300537308 */ /* 0x000ea20000000800 */
[----:B---3--:R-:W-:Y:S01]  /*2e10*/  @!P2 FMUL R75, R75, R75 ;  /* 0x0000004b4b4ba220 */ /* 0x008fe20000400000 */
[----:B------:R-:W-:Y:S01]  /*2e20*/  FSETP.GEU.AND P2, PT, R79, -126, PT ;  /* 0xc2fc00004f00780b */ /* 0x000fe20003f4e000 */
[----:B------:R-:W-:Y:S01]  /*2e30*/  FADD R69, R26, R55 ;  /* 0x000000371a457221 */ /* 0x000fe20000000000 */
[----:B------:R-:W-:Y:S01]  /*2e40*/  FADD R26, R22, R57 ;  /* 0x00000039161a7221 */ /* 0x000fe20000000000 */
[----:B------:R-:W-:Y:S01]  /*2e50*/  FADD R73, R68, R75 ;  /* 0x0000004b44497221 */ /* 0x000fe20000000000 */
[----:B------:R-:W-:Y:S01]  /*2e60*/  F2FP.F16.F32.PACK_AB R49, R75, R80 ;  /* 0x000000504b31723e */ /* 0x000fe200000000ff */
[----:B------:R-:W-:Y:S01]  /*2e70*/  @!P4 FMUL R78, R78, 0.5 ;  /* 0x3f0000004e4ec820 */ /* 0x000fe20000400000 */
[----:B------:R3:W4:Y:S01]  /*2e80*/  MUFU.EX2 R74, R5 ;  /* 0x00000005004a7308 */ /* 0x0007220000000800 */
[----:B-1----:R-:W-:Y:S01]  /*2e90*/  @!P6 FMUL R82, R82, R82 ;  /* 0x000000525252e220 */ /* 0x002fe20000400000 */
[----:B------:R-:W-:Y:S01]  /*2ea0*/  FSETP.GEU.AND P6, PT, R86, -126, PT ;  /* 0xc2fc00005600780b */ /* 0x000fe20003fce000 */
[----:B------:R-:W-:Y:S01]  /*2eb0*/  FADD R69, R46, R69 ;  /* 0x000000452e457221 */ /* 0x000fe20000000000 */
[----:B------:R-:W-:Y:S01]  /*2ec0*/  F2FP.F16.F32.PACK_AB R46, R16, R25 ;  /* 0x00000019102e723e */ /* 0x000fe200000000ff */
[----:B------:R-:W-:Y:S01]  /*2ed0*/  FADD R77, R51, R82 ;  /* 0x00000052334d7221 */ /* 0x000fe20000000000 */
[----:B------:R-:W-:Y:S01]  /*2ee0*/  F2FP.F16.F32.PACK_AB R25, R27, R22 ;  /* 0x000000161b19723e */ /* 0x000fe200000000ff */
[----:B------:R-:W-:Y:S01]  /*2ef0*/  @!P2 FMUL R79, R79, 0.5 ;  /* 0x3f0000004f4fa820 */ /* 0x000fe20000400000 */
[----:B------:R-:W1:Y:S01]  /*2f00*/  MUFU.EX2 R71, R71 ;  /* 0x0000004700477308 */ /* 0x000e620000000800 */
[----:B--2---:R-:W-:Y:S01]  /*2f10*/  @!P5 FMUL R83, R83, R83 ;  /* 0x000000535353d220 */ /* 0x004fe20000400000 */
[----:B------:R-:W-:Y:S01]  /*2f20*/  FSETP.GEU.AND P5, PT, R2, -126, PT ;  /* 0xc2fc00000200780b */ /* 0x000fe20003fae000 */
[----:B---3--:R-:W-:Y:S01]  /*2f30*/  FADD R5, R24, R19 ;  /* 0x0000001318057221 */ /* 0x008fe20000000000 */
[----:B------:R-:W-:Y:S01]  /*2f40*/  FADD R87, R50, R77 ;  /* 0x0000004d32577221 */ /* 0x000fe20000000000 */
[----:B------:R-:W-:Y:S01]  /*2f50*/  FADD R81, R76, R83 ;  /* 0x000000534c517221 */ /* 0x000fe20000000000 */
[----:B------:R-:W-:Y:S01]  /*2f60*/  F2FP.F16.F32.PACK_AB R24, R7, R24 ;  /* 0x000000180718723e */ /* 0x000fe200000000ff */
[----:B------:R-:W-:Y:S01]  /*2f70*/  @!P6 FMUL R86, R86, 0.5 ;  /* 0x3f0000005656e820 */ /* 0x000fe20000400000 */
[----:B------:R-:W2:Y:S01]  /*2f80*/  MUFU.EX2 R78, R78 ;  /* 0x0000004e004e7308 */ /* 0x000ea20000000800 */
[----:B------:R-:W-:Y:S01]  /*2f90*/  FADD R38, R5, R30 ;  /* 0x0000001e05267221 */ /* 0x000fe20000000000 */
[----:B------:R-:W-:Y:S01]  /*2fa0*/  FADD R5, R7, R40 ;  /* 0x0000002807057221 */ /* 0x000fe20000000000 */
[----:B------:R-:W-:Y:S01]  /*2fb0*/  FADD R30, R11, R44 ;  /* 0x0000002c0b1e7221 */ /* 0x000fe20000000000 */
[----:B----4-:R-:W-:Y:S01]  /*2fc0*/  @!P1 FMUL R74, R74, R74 ;  /* 0x0000004a4a4a9220 */ /* 0x010fe20000400000 */
[----:B------:R-:W-:Y:S01]  /*2fd0*/  FADD R54, R54, R81 ;  /* 0x0000005136367221 */ /* 0x000fe20000000000 */
[----:B------:R-:W-:Y:S01]  /*2fe0*/  FADD R42, R5, R34 ;  /* 0x00000022052a7221 */ /* 0x000fe20000000000 */
[----:B------:R-:W-:Y:S01]  /*2ff0*/  @!P5 FMUL R2, R2, 0.5 ;  /* 0x3f0000000202d820 */ /* 0x000fe20000400000 */
[----:B------:R-:W3:Y:S01]  /*3000*/  MUFU.EX2 R79, R79 ;  /* 0x0000004f004f7308 */ /* 0x000ee20000000800 */
[----:B------:R-:W-:Y:S01]  /*3010*/  FADD R65, R30, R59 ;  /* 0x0000003b1e417221 */ /* 0x000fe20000000000 */
[----:B------:R-:W-:Y:S01]  /*3020*/  FADD R5, R9, R14 ;  /* 0x0000000e09057221 */ /* 0x000fe20000000000 */
[----:B------:R-:W-:Y:S01]  /*3030*/  FADD R34, R17, R18 ;  /* 0x0000001211227221 */ /* 0x000fe20000000000 */
[----:B------:R-:W-:Y:S01]  /*3040*/  FADD R30, R13, R16 ;  /* 0x000000100d1e7221 */ /* 0x000fe20000000000 */
[----:B------:R-:W-:Y:S01]  /*3050*/  FADD R59, R53, R20 ;  /* 0x00000014353b7221 */ /* 0x000fe20000000000 */
[----:B-1----:R-:W-:Y:S01]  /*3060*/  @!P3 FMUL R71, R71, R71 ;  /* 0x000000474747b220 */ /* 0x002fe20000400000 */
[----:B------:R-:W-:Y:S01]  /*3070*/  FADD R5, R5, R34 ;  /* 0x0000002205057221 */ /* 0x000fe20000000000 */
[----:B------:R-:W1:Y:S01]  /*3080*/  MUFU.EX2 R86, R86 ;  /* 0x0000005600567308 */ /* 0x000e620000000800 */
[----:B------:R-:W-:Y:S01]  /*3090*/  FADD R30, R30, R59 ;  /* 0x0000003b1e1e7221 */ /* 0x000fe20000000000 */
[----:B------:R-:W-:Y:S01]  /*30a0*/  FADD R59, R43, R80 ;  /* 0x000000502b3b7221 */ /* 0x000fe20000000000 */
[----:B------:R-:W-:Y:S01]  /*30b0*/  FADD R34, R27, R62 ;  /* 0x0000003e1b227221 */ /* 0x000fe20000000000 */
[----:B--2---:R-:W-:Y:S01]  /*30c0*/  @!P4 FMUL R78, R78, R78 ;  /* 0x0000004e4e4ec220 */ /* 0x004fe20000400000 */
[----:B------:R-:W-:Y:S01]  /*30d0*/  FADD R50, R64, R71 ;  /* 0x0000004740327221 */ /* 0x000fe20000000000 */
[----:B------:R-:W-:Y:S01]  /*30e0*/  FADD R84, R26, R59 ;  /* 0x0000003b1a547221 */ /* 0x000fe20000000000 */
[----:B------:R-:W-:Y:S01]  /*30f0*/  FADD R85, R34, R73 ;  /* 0x0000004922557221 */ /* 0x000fe20000000000 */
[----:B------:R2:W4:Y:S01]  /*3100*/  MUFU.EX2 R55, R2 ;  /* 0x0000000200377308 */ /* 0x0005220000000800 */
[----:B---3--:R-:W-:Y:S01]  /*3110*/  @!P2 FMUL R79, R79, R79 ;  /* 0x0000004f4f4fa220 */ /* 0x008fe20000400000 */
[----:B------:R-:W-:Y:S01]  /*3120*/  FADD R59, R45, R78 ;  /* 0x0000004e2d3b7221 */ /* 0x000fe20000000000 */
[----:B------:R-:W-:Y:S01]  /*3130*/  FADD R34, R39, R74 ;  /* 0x0000004a27227221 */ /* 0x000fe20000000000 */
[----:B------:R-:W-:Y:S01]  /*3140*/  FADD R26, R56, R63 ;  /* 0x0000003f381a7221 */ /* 0x000fe20000000000 */
[----:B------:R-:W-:Y:S01]  /*3150*/  FADD R73, R72, R79 ;  /* 0x0000004f48497221 */ /* 0x000fe20000000000 */
[----:B------:R-:W-:Y:S01]  /*3160*/  FADD R38, R38, R61 ;  /* 0x0000003d26267221 */ /* 0x000fe20000000000 */
[----:B------:R-:W-:Y:S01]  /*3170*/  FADD R42, R42, R65 ;  /* 0x000000412a2a7221 */ /* 0x000fe20000000000 */
[----:B------:R-:W-:Y:S01]  /*3180*/  FADD R5, R5, R30 ;  /* 0x0000001e05057221 */ /* 0x000fe20000000000 */
[----:B-1----:R-:W-:Y:S01]  /*3190*/  @!P6 FMUL R86, R86, R86 ;  /* 0x000000565656e220 */ /* 0x002fe20000400000 */
[----:B--2---:R-:W-:Y:S01]  /*31a0*/  FADD R2, R31, R66 ;  /* 0x000000421f027221 */ /* 0x004fe20000000000 */
[----:B------:R-:W-:Y:S01]  /*31b0*/  FADD R26, R26, R73 ;  /* 0x000000491a1a7221 */ /* 0x000fe20000000000 */
[----:B------:R-:W-:Y:S01]  /*31c0*/  FADD R84, R84, R87 ;  /* 0x0000005754547221 */ /* 0x000fe20000000000 */
[----:B------:R-:W-:Y:S01]  /*31d0*/  FADD R77, R47, R86 ;  /* 0x000000562f4d7221 */ /* 0x000fe20000000000 */
[----:B------:R-:W-:Y:S01]  /*31e0*/  FADD R2, R2, R59 ;  /* 0x0000003b02027221 */ /* 0x000fe20000000000 */
[----:B------:R-:W-:Y:S01]  /*31f0*/  FADD R54, R85, R54 ;  /* 0x0000003655367221 */ /* 0x000fe20000000000 */
[----:B------:R-:W-:Y:S01]  /*3200*/  FADD R38, R38, R69 ;  /* 0x0000004526267221 */ /* 0x000fe20000000000 */
[----:B----4-:R-:W-:Y:S01]  /*3210*/  @!P5 FMUL R55, R55, R55 ;  /* 0x000000373737d220 */ /* 0x010fe20000400000 */
[----:B------:R-:W-:Y:S01]  /*3220*/  FADD R77, R34, R77 ;  /* 0x0000004d224d7221 */ /* 0x000fe20000000000 */
[----:B------:R-:W-:Y:S01]  /*3230*/  FADD R5, R42, R5 ;  /* 0x000000052a057221 */ /* 0x000fe20000000000 */
[----:B------:R-:W-:Y:S01]  /*3240*/  F2FP.F16.F32.PACK_AB R27, R56, R31 ;  /* 0x0000001f381b723e */ /* 0x000fe200000000ff */
[----:B------:R-:W-:Y:S01]  /*3250*/  FADD R81, R58, R55 ;  /* 0x000000373a517221 */ /* 0x000fe20000000000 */
[----:B------:R-:W-:Y:S01]  /*3260*/  FADD R77, R2, R77 ;  /* 0x0000004d024d7221 */ /* 0x000fe20000000000 */
[----:B------:R-:W-:Y:S01]  /*3270*/  MOV R2, UR5 ;  /* 0x0000000500027c02 */ /* 0x000fe20008000f00 */
[----:B------:R-:W-:Y:S01]  /*3280*/  FADD R5, R38, R5 ;  /* 0x0000000526057221 */ /* 0x000fe20000000000 */
[----:B------:R-:W-:Y:S01]  /*3290*/  FADD R81, R50, R81 ;  /* 0x0000005132517221 */ /* 0x000fe20000000000 */
[----:B------:R-:W-:Y:S01]  /*32a0*/  FADD R77, R84, R77 ;  /* 0x0000004d544d7221 */ /* 0x000fe20000000000 */
[----:B------:R1:W-:Y:S01]  /*32b0*/  SYNCS.ARRIVE.TRANS64.A1T0 RZ, [R2+UR32], RZ ;  /* 0x000000ff02ff79a7 */ /* 0x0003e20008100020 */
[----:B------:R-:W-:Y:S01]  /*32c0*/  F2FP.F16.F32.PACK_AB R38, R53, R52 ;  /* 0x000000343526723e */ /* 0x000fe200000000ff */
[----:B------:R-:W-:Y:S01]  /*32d0*/  FADD R81, R26, R81 ;  /* 0x000000511a517221 */ /* 0x000fe20000000000 */
[----:B------:R-:W-:-:S02]  /*32e0*/  F2FP.F16.F32.PACK_AB R50, R18, R33 ;  /* 0x000000211232723e */ /* 0x000fc400000000ff */
[----:B------:R-:W-:Y:S01]  /*32f0*/  F2FP.F16.F32.PACK_AB R52, R12, R37 ;  /* 0x000000250c34723e */ /* 0x000fe200000000ff */
[----:B------:R-:W-:Y:S01]  /*3300*/  FADD R54, R54, R81 ;  /* 0x0000005136367221 */ /* 0x000fe20000000000 */
[----:B------:R-:W-:Y:S02]  /*3310*/  F2FP.F16.F32.PACK_AB R31, R64, R39 ;  /* 0x00000027401f723e */ /* 0x000fe400000000ff */
[----:B------:R-:W-:Y:S01]  /*3320*/  F2FP.F16.F32.PACK_AB R33, R68, R43 ;  /* 0x0000002b4421723e */ /* 0x000fe200000000ff */
[----:B-1----:R-:W-:Y:S01]  /*3330*/  FADD R2, R77, R54 ;  /* 0x000000364d027221 */ /* 0x002fe20000000000 */
[----:B------:R-:W-:Y:S02]  /*3340*/  F2FP.F16.F32.PACK_AB R54, R20, R41 ;  /* 0x000000291436723e */ /* 0x000fe400000000ff */
[----:B------:R-:W-:Y:S02]  /*3350*/  F2FP.F16.F32.PACK_AB R37, R76, R51 ;  /* 0x000000334c25723e */ /* 0x000fe400000000ff */
[----:B------:R-:W-:-:S02]  /*3360*/  F2FP.F16.F32.PACK_AB R39, R58, R47 ;  /* 0x0000002f3a27723e */ /* 0x000fc400000000ff */
[----:B------:R-:W-:Y:S02]  /*3370*/  F2FP.F16.F32.PACK_AB R26, R9, R6 ;  /* 0x00000006091a723e */ /* 0x000fe400000000ff */
[----:B------:R-:W-:Y:S02]  /*3380*/  F2FP.F16.F32.PACK_AB R30, R13, R8 ;  /* 0x000000080d1e723e */ /* 0x000fe400000000ff */
[----:B------:R-:W-:Y:S02]  /*3390*/  F2FP.F16.F32.PACK_AB R34, R17, R10 ;  /* 0x0000000a1122723e */ /* 0x000fe400000000ff */
        /* <DEDUP_REMOVED lines=8> */
[----:B------:R-:W-:Y:S01]  /*3420*/  F2FP.F16.F32.PACK_AB R53, R83, R82 ;  /* 0x000000525335723e */ /* 0x000fe200000000ff */
[----:B------:R-:W-:Y:S06]  /*3430*/  @!P0 BRA `(.L_x_19) ;  /* 0x0000000000048947 */ /* 0x000fec0003800000 */
[----:B------:R-:W-:Y:S01]  /*3440*/  BPT.TRAP 0x1 ;  /* 0x000000040000795c */ /* 0x000fe20000300000 */
.L_x_19:
[----:B------:R-:W1:Y:S01]  /*3450*/  SYNCS.PHASECHK.TRANS64.TRYWAIT P1, [UR36+0x24008], R0 ;  /* 0x02400800ff0075a7 */ /* 0x000e620008020164 */
[----:B------:R-:W-:Y:S01]  /*3460*/  ULOP3.LUT UR5, UR7, 0x2000000, URZ, 0xfc, !UPT ;  /* 0x0200000007057892 */ /* 0x000fe2000f8efc3f */
[----:B-1----:R-:W-:Y:S11]  /*3470*/  @!P1 BRA `(.L_x_20) ;  /* 0x0000005c00289947 */ /* 0x002ff60003800000 */
.L_x_94:
[----:B------:R-:W-:Y:S01]  /*3480*/  UIADD3 UR10, UR5, 0x600, URZ ;  /* 0x00000600050a7890 */ /* 0x000fe2000fffe03f */
[----:B------:R-:W-:Y:S01]  /*3490*/  WARPGROUP.ARRIVE ;  /* 0x00000000000079c5 */ /* 0x000fe20000000000 */
[----:B------:R-:W-:Y:S01]  /*34a0*/  UMOV UR11, 0x80000020 ;  /* 0x80000020000b7882 */ /* 0x000fe20000000000 */
[----:B------:R-:W-:-:S06]  /*34b0*/  F2FP.F16.F32.PACK_AB R55, R55, R86 ;  /* 0x000000563737723e */ /* 0x000fcc00000000ff */
[----:B------:R-:W-:Y:S01]  /*34c0*/  HGMMA.64x96x16.F32 R88, R24, gdesc[UR8].tnspB, RZ, !UPT, gsb0 ;  /* 0x4160000818587df0 */ /* 0x000fe2000c0008ff */
[----:B------:R-:W-:Y:S01]  /*34d0*/  UIADD3 UR10, UR5, 0x640, URZ ;  /* 0x00000640050a7890 */ /* 0x000fe2000fffe03f */
[----:B------:R-:W-:Y:S01]  /*34e0*/  UMOV UR11, 0x80000020 ;  /* 0x80000020000b7882 */ /* 0x000fe20000000000 */
[----:B------:R-:W-:Y:S02]  /*34f0*/  WARPGROUP.DEPBAR.LE gsb0, 0x0 ;  /* 0x00008000000079c5 */ /* 0x000fe40000010000 */
[----:B------:R-:W-:-:S06]  /*3500*/  WARPGROUP.ARRIVE ;  /* 0x00000000000079c5 */ /* 0x000fcc0000000000 */
[----:B------:R-:W-:Y:S01]  /*3510*/  HGMMA.64x96x16.F32 R88, R28, gdesc[UR8].tnspB, R88, gsb0 ;  /* 0x416000081c587df0 */ /* 0x000fe20008000858 */
        /* <DEDUP_REMOVED lines=29> */
[----:B------:R-:W-:Y:S03]  /*36f0*/  HGMMA.64x96x16.F32 R88, R52, gdesc[UR8].tnspB, R88, gsb0 ;  /* 0x4160000834587df0 */ /* 0x000fe60008000858 */
[----:B------:R-:W-:Y:S02]  /*3700*/  WARPGROUP.DEPBAR.LE gsb0, 0x0 ;  /* 0x00008000000079c5 */ /* 0x000fe40000010000 */
[----:B------:R-:W-:Y:S05]  /*3710*/  @!P0 BRA `(.L_x_21) ;  /* 0x0000000000048947 */ /* 0x000fea0003800000 */
[----:B------:R-:W-:Y:S01]  /*3720*/  BPT.TRAP 0x1 ;  /* 0x000000040000795c */ /* 0x000fe20000300000 */
.L_x_21:
[----:B------:R-:W-:Y:S02]  /*3730*/  UISETP.GT.U32.AND UP0, UPT, UR4, 0x1, UPT ;  /* 0x000000010400788c */ /* 0x000fe4000bf04070 */
[----:B------:R-:W-:-:S04]  /*3740*/  UIADD3 UR7, UR36, 0x24028, URZ ;  /* 0x0002402824077890 */ /* 0x000fc8000fffe03f */
[----:B------:R-:W-:Y:S01]  /*3750*/  PLOP3.LUT P1, PT, PT, PT, UP0, 0x80, 0x0 ;  /* 0x000000000000781c */ /* 0x000fe20003f2f008 */
[----:B------:R-:W-:-:S09]  /*3760*/  UPRMT UR7, URZ, 0x654, UR7 ;  /* 0x000006543f077896 */ /* 0x000fd20008000007 */
[----:B------:R-:W-:Y:S03]  /*3770*/  SYNCS.ARRIVE.TRANS64.RED.A1T0 RZ, [UR7], RZ ;  /* 0x000000ffffff79a7 */ /* 0x000fe60008100407 */
[----:B------:R-:W-:Y:S05]  /*3780*/  @P1 BRA `(.L_x_22) ;  /* 0x0000000000041947 */ /* 0x000fea0003800000 */
[----:B------:R-:W-:Y:S01]  /*3790*/  BPT.TRAP 0x1 ;  /* 0x000000040000795c */ /* 0x000fe20000300000 */
.L_x_22:
[----:B-1----:R-:W1:Y:S02]  /*37a0*/  LDC R0, c[0x0][0x28c] ;  /* 0x0000a300ff007b82 */ /* 0x002e640000000800 */
[----:B-1----:R-:W-:-:S13]  /*37b0*/  ISETP.GE.AND P2, PT, R0, 0x81, PT ;  /* 0x000000810000780c */ /* 0x002fda0003f46270 */
[----:B------:R-:W-:Y:S05]  /*37c0*/  @!P2 BRA `(.L_x_23) ;  /* 0x0000002800c4a947 */ /* 0x000fea0003800000 */
[----:B------:R-:W-:Y:S01]  /*37d0*/  IADD3 R0, R0, 0x7f, RZ ;  /* 0x0000007f00007810 */ /* 0x000fe20007ffe0ff */
[----:B------:R-:W-:Y:S01]  /*37e0*/  UMOV UR7, 0x2 ;  /* 0x0000000200077882 */ /* 0x000fe20000000000 */
[----:B------:R-:W-:Y:S01]  /*37f0*/  MOV R9, R4 ;  /* 0x0000000400097202 */ /* 0x000fe20000000f00 */
[----:B------:R-:W-:Y:S01]  /*3800*/  UMOV UR4, 0x1 ;  /* 0x0000000100047882 */ /* 0x000fe20000000000 */
[----:B------:R-:W-:Y:S01]  /*3810*/  SHF.R.S32.HI R7, RZ, 0x1f, R0 ;  /* 0x0000001fff077819 */ /* 0x000fe20000011400 */
[----:B------:R-:W-:Y:S01]  /*3820*/  ULDC UR32, c[0x0][0x604] ;  /* 0x0001810000207ab9 */ /* 0x000fe20000000800 */
[----:B------:R-:W-:Y:S02]  /*3830*/  MOV R6, RZ ;  /* 0x000000ff00067202 */ /* 0x000fe40000000f00 */
[----:B------:R-:W-:Y:S02]  /*3840*/  LEA.HI R0, R7, R0, RZ, 0x7 ;  /* 0x0000000007007211 */ /* 0x000fe400078f38ff */
[----:B------:R-:W-:-:S02]  /*3850*/  MOV R7, R3 ;  /* 0x0000000300077202 */ /* 0x000fc40000000f00 */
[----:B------:R-:W-:-:S07]  /*3860*/  SHF.R.S32.HI R0, RZ, 0x7, R0 ;  /* 0x00000007ff007819 */ /* 0x000fce0000011400 */
.L_x_34:
[----:B------:R-:W-:Y:S05]  /*3870*/  @!P0 BRA `(.L_x_24) ;  /* 0x0000000000048947 */ /* 0x000fea0003800000 */
[----:B------:R-:W-:Y:S01]  /*3880*/  BPT.TRAP 0x1 ;  /* 0x000000040000795c */ /* 0x000fe20000300000 */
.L_x_24:
[----:B------:R-:W-:Y:S01]  /*3890*/  ULEA UR10, UR7, UR36, 0x3 ;  /* 0x00000024070a7291 */ /* 0x000fe2000f8e183f */
[----:B------:R-:W-:-:S08]  /*38a0*/  SHF.L.U32 R3, R6, 0x1f, RZ ;  /* 0x0000001f06037819 */ /* 0x000fd000000006ff */
[----:B------:R-:W1:Y:S02]  /*38b0*/  SYNCS.PHASECHK.TRANS64.TRYWAIT P2, [UR10+0x24000], R3 ;  /* 0x02400003ff0075a7 */ /* 0x000e64000804014a */
[----:B-1----:R-:W-:Y:S05]  /*38c0*/  @!P2 BRA `(.L_x_25) ;  /* 0x00000058002ca947 */ /* 0x002fea0003800000 */
.L_x_95:
[----:B------:R-:W-:Y:S01]  /*38d0*/  UIMAD UR10, UR7, 0x600, UR6 ;  /* 0x00000600070a78a4 */ /* 0x000fe2000f8e0206 */
[----:B------:R-:W-:Y:S01]  /*38e0*/  WARPGROUP.ARRIVE ;  /* 0x00000000000079c5 */ /* 0x000fe20000000000 */
[----:B------:R-:W-:Y:S01]  /*38f0*/  UMOV UR11, 0x80000020 ;  /* 0x80000020000b7882 */ /* 0x000fe20000000000 */
[----:B------:R-:W-:Y:S01]  /*3900*/  UMOV UR15, 0x80000020 ;  /* 0x80000020000f7882 */ /* 0x000fe20000000000 */
[----:B------:R-:W-:Y:S02]  /*3910*/  UIADD3 UR14, UR10, 0x2, URZ ;  /* 0x000000020a0e7890 */ /* 0x000fe4000fffe03f */
[----:B------:R-:W-:Y:S01]  /*3920*/  UIADD3 UR18, UR10, 0x200, URZ ;  /* 0x000002000a127890 */ /* 0x000fe2000fffe03f */
[----:B------:R-:W-:Y:S02]  /*3930*/  UMOV UR19, 0x80000020 ;  /* 0x8000002000137882 */ /* 0x000fe40000000000 */
[----:B------:R-:W-:Y:S01]  /*3940*/  HGMMA.64x128x16.F32 R24, gdesc[UR8], RZ, !UPT, gsb0 ;  /* 0x01e00000081879f0 */ /* 0x000fe2000c0008ff */
[----:B------:R-:W-:Y:S01]  /*3950*/  UIADD3 UR22, UR10, 0x202, URZ ;  /* 0x000002020a167890 */ /* 0x000fe2000fffe03f */
[----:B------:R-:W-:Y:S01]  /*3960*/  UMOV UR23, 0x80000020 ;  /* 0x8000002000177882 */ /* 0x000fe20000000000 */
[----:B------:R-:W-:Y:S01]  /*3970*/  UIADD3 UR26, UR10, 0x400, URZ ;  /* 0x000004000a1a7890 */ /* 0x000fe2000fffe03f */
[----:B------:R-:W-:Y:S01]  /*3980*/  UMOV UR27, 0x80000020 ;  /* 0x80000020001b7882 */ /* 0x000fe20000000000 */
[----:B------:R-:W-:Y:S01]  /*3990*/  UIADD3 UR30, UR10, 0x402, URZ ;  /* 0x000004020a1e7890 */ /* 0x000fe2000fffe03f */
[----:B------:R-:W-:Y:S01]  /*39a0*/  UMOV UR31, 0x80000020 ;  /* 0x80000020001f7882 */ /* 0x000fe20000000000 */
[----:B------:R-:W-:-:S04]  /*39b0*/  UIADD3 UR7, UR7, 0x1, URZ ;  /* 0x0000000107077890 */ /* 0x000fc8000fffe03f */
[----:B------:R-:W-:-:S04]  /*39c0*/  UISETP.NE.AND UP0, UPT, UR7, 0x5, UPT ;  /* 0x000000050700788c */ /* 0x000fc8000bf05270 */
[----:B------:R-:W-:Y:S02]  /*39d0*/  USEL UR10, URZ, 0x1, UP0 ;  /* 0x000000013f0a7887 */ /* 0x000fe40008000000 */
[----:B------:R-:W-:-:S04]  /*39e0*/  USEL UR11, UR7, URZ, UP0 ;  /* 0x0000003f070b7287 */ /* 0x000fc80008000000 */
[----:B------:R-:W-:Y:S01]  /*39f0*/  LOP3.LUT R6, R6, UR10, RZ, 0x3c, !PT ;  /* 0x0000000a06067c12 */ /* 0x000fe2000f8e3cff */
        /* <DEDUP_REMOVED lines=16> */
[----:B------:R-:W-:Y:S05]  /*3b00*/  @!P0 BRA `(.L_x_26) ;  /* 0x0000000000048947 */ /* 0x000fea0003800000 */
[----:B------:R-:W-:Y:S01]  /*3b10*/  BPT.TRAP 0x1 ;  /* 0x000000040000795c */ /* 0x000fe20000300000 */
.L_x_26:
[----:B-1----:R-:W-:Y:S01]  /*3b20*/  FMNMX R4, R24, R7, !PT ;  /* 0x0000000718047209 */ /* 0x002fe20007800000 */
[----:B------:R-:W-:Y:S01]  /*3b30*/  ULEA UR7, UR11, UR36, 0x3 ;  /* 0x000000240b077291 */ /* 0x000fe2000f8e183f */
[----:B------:R-:W-:Y:S02]  /*3b40*/  FMNMX R10, R26, R9, !PT ;  /* 0x000000091a0a7209 */ /* 0x000fe40007800000 */
[----:B------:R-:W-:Y:S02]  /*3b50*/  FMNMX R3, R25, R4, !PT ;  /* 0x0000000419037209 */ /* 0x000fe40007800000 */
[----:B------:R-:W-:Y:S02]  /*3b60*/  FMNMX R11, R27, R10, !PT ;  /* 0x0000000a1b0b7209 */ /* 0x000fe40007800000 */
[----:B------:R-:W-:Y:S02]  /*3b70*/  FMNMX R4, R28, R3, !PT ;  /* 0x000000031c047209 */ /* 0x000fe40007800000 */
[----:B------:R-:W-:-:S02]  /*3b80*/  FMNMX R10, R30, R11, !PT ;  /* 0x0000000b1e0a7209 */ /* 0x000fc40007800000 */
[----:B------:R-:W-:Y:S02]  /*3b90*/  FMNMX R3, R29, R4, !PT ;  /* 0x000000041d037209 */ /* 0x000fe40007800000 */
[----:B------:R-:W-:Y:S02]  /*3ba0*/  FMNMX R13, R31, R10, !PT ;  /* 0x0000000a1f0d7209 */ /* 0x000fe40007800000 */
        /* <DEDUP_REMOVED lines=27> */
[----:B------:R-:W-:-:S05]  /*3d60*/  FMNMX R4, R85, R4, !PT ;  /* 0x0000000455047209 */ /* 0x000fca0007800000 */
[----:B------:R-:W1:Y:S02]  /*3d70*/  SHFL.BFLY PT, R3, R4, 0x1, 0x1f ;  /* 0x0c201f0004037f89 */ /* 0x000e6400000e0000 */
[----:B-1----:R-:W-:Y:S02]  /*3d80*/  FMNMX R8, R4, R3, !PT ;  /* 0x0000000304087209 */ /* 0x002fe40007800000 */
[----:B------:R-:W-:-:S03]  /*3d90*/  FMNMX R4, R34, R13, !PT ;  /* 0x0000000d22047209 */ /* 0x000fc60007800000 */
[----:B------:R-:W1:Y:S01]  /*3da0*/  SHFL.BFLY PT, R3, R8, 0x2, 0x1f ;  /* 0x0c401f0008037f89 */ /* 0x000e6200000e0000 */
[----:B------:R-:W-:-:S04]  /*3db0*/  FMNMX R15, R35, R4, !PT ;  /* 0x00000004230f7209 */ /* 0x000fc80007800000 */
[----:B------:R-:W-:-:S04]  /*3dc0*/  FMNMX R4, R38, R15, !PT ;  /* 0x0000000f26047209 */ /* 0x000fc80007800000 */
[----:B------:R-:W-:-:S04]  /*3dd0*/  FMNMX R15, R39, R4, !PT ;  /* 0x00000004270f7209 */ /* 0x000fc80007800000 */
[----:B------:R-:W-:-:S04]  /*3de0*/  FMNMX R4, R42, R15, !PT ;  /* 0x0000000f2a047209 */ /* 0x000fc80007800000 */
[----:B------:R-:W-:-:S04]  /*3df0*/  FMNMX R17, R43, R4, !PT ;  /* 0x000000042b117209 */ /* 0x000fc80007800000 */
[----:B------:R-:W-:Y:S02]  /*3e00*/  FMNMX R4, R46, R17, !PT ;  /* 0x000000112e047209 */ /* 0x000fe40007800000 */
[----:B-1----:R-:W-:Y:S02]  /*3e10*/  FMNMX R3, R8, R3, !PT ;  /* 0x0000000308037209 */ /* 0x002fe40007800000 */
[----:B------:R-:W-:Y:S02]  /*3e20*/  FMNMX R19, R47, R4, !PT ;  /* 0x000000042f137209 */ /* 0x000fe40007800000 */
[C---:B------:R-:W-:Y:S02]  /*3e30*/  FSETP.NEU.AND P2, PT, R3.reuse, -INF , PT ;  /* 0xff8000000300780b */ /* 0x040fe40003f4d000 */
[----:B------:R-:W-:Y:S02]  /*3e40*/  FMNMX R4, R50, R19, !PT ;  /* 0x0000001332047209 */ /* 0x000fe40007800000 */
[----:B------:R-:W-:-:S02]  /*3e50*/  FSEL R12, R3, RZ, P2 ;  /* 0x000000ff030c7208 */ /* 0x000fc40001000000 */
[----:B------:R-:W-:-:S03]  /*3e60*/  FMNMX R19, R51, R4, !PT ;  /* 0x0000000433137209 */ /* 0x000fc60007800000 */
[----:B------:R-:W-:Y:S01]  /*3e70*/  FMUL R136, R12, UR32 ;  /* 0x000000200c887c20 */ /* 0x000fe20008400000 */
[----:B------:R-:W-:Y:S01]  /*3e80*/  FMNMX R4, R54, R19, !PT ;  /* 0x0000001336047209 */ /* 0x000fe20007800000 */
[----:B------:R-:W-:Y:S02]  /*3e90*/  FADD R12, -R12, R7 ;  /* 0x000000070c0c7221 */ /* 0x000fe40000000100 */
[--C-:B------:R-:W-:Y:S01]  /*3ea0*/  FFMA R24, R24, UR32, -R136.reuse ;  /* 0x0000002018187c23 */ /* 0x100fe20008000888 */
[--C-:B------:R-:W-:Y:S01]  /*3eb0*/  FFMA R11, R25, UR32, -R136.reuse ;  /* 0x00000020190b7c23 */ /* 0x100fe20008000888 */
[--C-:B------:R-:W-:Y:S01]  /*3ec0*/  FFMA R8, R28, UR32, -R136.reuse ;  /* 0x000000201c087c23 */ /* 0x100fe20008000888 */
[--C-:B------:R-:W-:Y:S01]  /*3ed0*/  FFMA R15, R33, UR32, -R136.reuse ;  /* 0x00000020210f7c23 */ /* 0x100fe20008000888 */
[--C-:B------:R-:W-:Y:S01]  /*3ee0*/  FFMA R13, R29, UR32, -R136.reuse ;  /* 0x000000201d0d7c23 */ /* 0x100fe20008000888 */
[----:B------:R-:W-:Y:S01]  /*3ef0*/  FSETP.GEU.AND P6, PT, R24, -126, PT ;  /* 0xc2fc00001800780b */ /* 0x000fe20003fce000 */
        /* <DEDUP_REMOVED lines=9> */
[----:B------:R-:W-:Y:S01]  /*3f90*/  FMNMX R21, R55, R4, !PT ;  /* 0x0000000437157209 */ /* 0x000fe20007800000 */
[--C-:B------:R-:W-:Y:S01]  /*3fa0*/  FFMA R19, R41, UR32, -R136.reuse ;  /* 0x0000002029137c23 */ /* 0x100fe20008000888 */
[--C-:B------:R-:W-:Y:S01]  /*3fb0*/  FFMA R36, R48, UR32, -R136.reuse ;  /* 0x0000002030247c23 */ /* 0x100fe20008000888 */
[----:B------:R-:W-:Y:S01]  /*3fc0*/  @!P6 FMUL R24, R24, 0.5 ;  /* 0x3f0000001818e820 */ /* 0x000fe20000400000 */
[----:B------:R-:W-:Y:S01]  /*3fd0*/  FMNMX R4, R58, R21, !PT ;  /* 0x000000153a047209 */ /* 0x000fe20007800000 */
[----:B------:R-:W-:Y:S01]  /*3fe0*/  @!P3 FMUL R11, R11, 0.5 ;  /* 0x3f0000000b0bb820 */ /* 0x000fe20000400000 */
[--C-:B------:R-:W-:Y:S01]  /*3ff0*/  FFMA R21, R45, UR32, -R136.reuse ;  /* 0x000000202d157c23 */ /* 0x100fe20008000888 */
[----:B------:R-:W-:Y:S01]  /*4000*/  @!P4 FMUL R8, R8, 0.5 ;  /* 0x3f0000000808c820 */ /* 0x000fe20000400000 */
[----:B------:R-:W-:Y:S01]  /*4010*/  FMNMX R23, R59, R4, !PT ;  /* 0x000000043b177209 */ /* 0x000fe20007800000 */
[----:B------:R-:W1:Y:S01]  /*4020*/  MUFU.EX2 R24, R24 ;  /* 0x0000001800187308 */ /* 0x000e620000000800 */
[----:B------:R-:W-:Y:S01]  /*4030*/  @!P5 FMUL R13, R13, 0.5 ;  /* 0x3f0000000d0dd820 */ /* 0x000fe20000400000 */
[----:B------:R-:W-:Y:S01]  /*4040*/  @!P2 FMUL R28, R28, 0.5 ;  /* 0x3f0000001c1ca820 */ /* 0x000fe20000400000 */
[----:B------:R-:W-:Y:S01]  /*4050*/  FMNMX R4, R62, R23, !PT ;  /* 0x000000173e047209 */ /* 0x000fe20007800000 */
[--C-:B------:R-:W-:Y:S01]  /*4060*/  FFMA R41, R53, UR32, -R136.reuse ;  /* 0x0000002035297c23 */ /* 0x100fe20008000888 */
[--C-:B------:R-:W-:Y:S01]  /*4070*/  FFMA R16, R52, UR32, -R136.reuse ;  /* 0x0000002034107c23 */ /* 0x100fe20008000888 */
[--C-:B------:R-:W-:Y:S01]  /*4080*/  FFMA R45, R56, UR32, -R136.reuse ;  /* 0x00000020382d7c23 */ /* 0x100fe20008000888 */
[----:B------:R-:W-:Y:S01]  /*4090*/  FMNMX R23, R63, R4, !PT ;  /* 0x000000043f177209 */ /* 0x000fe20007800000 */
[----:B------:R-:W2:Y:S01]  /*40a0*/  MUFU.EX2 R11, R11 ;  /* 0x0000000b000b7308 */ /* 0x000ea20000000800 */
[--C-:B------:R-:W-:Y:S01]  /*40b0*/  FFMA R40, R57, UR32, -R136.reuse ;  /* 0x0000002039287c23 */ /* 0x100fe20008000888 */
[--C-:B------:R-:W-:Y:S01]  /*40c0*/  FFMA R53, R64, UR32, -R136.reuse ;  /* 0x0000002040357c23 */ /* 0x100fe20008000888 */
[----:B------:R-:W-:Y:S01]  /*40d0*/  FMNMX R4, R66, R23, !PT ;  /* 0x0000001742047209 */ /* 0x000fe20007800000 */
[--C-:B------:R-:W-:Y:S01]  /*40e0*/  FFMA R23, R49, UR32, -R136.reuse ;  /* 0x0000002031177c23 */ /* 0x100fe20008000888 */
[--C-:B------:R-:W-:Y:S01]  /*40f0*/  FFMA R49, R60, UR32, -R136.reuse ;  /* 0x000000203c317c23 */ /* 0x100fe20008000888 */
[--C-:B------:R-:W-:Y:S01]  /*4100*/  FFMA R18, R61, UR32, -R136.reuse ;  /* 0x000000203d127c23 */ /* 0x100fe20008000888 */
[----:B------:R-:W-:Y:S01]  /*4110*/  FMNMX R25, R67, R4, !PT ;  /* 0x0000000443197209 */ /* 0x000fe20007800000 */
[----:B------:R-:W3:Y:S01]  /*4120*/  MUFU.EX2 R8, R8 ;  /* 0x0000000800087308 */ /* 0x000ee20000000800 */
[----:B-1----:R-:W-:Y:S01]  /*4130*/  @!P6 FMUL R24, R24, R24 ;  /* 0x000000181818e220 */ /* 0x002fe20000400000 */
[----:B------:R-:W-:Y:S01]  /*4140*/  FSETP.GEU.AND P6, PT, R15, -126, PT ;  /* 0xc2fc00000f00780b */ /* 0x000fe20003fce000 */
[--C-:B------:R-:W-:Y:S01]  /*4150*/  FFMA R44, R65, UR32, -R136.reuse ;  /* 0x00000020412c7c23 */ /* 0x100fe20008000888 */
[----:B------:R-:W-:Y:S01]  /*4160*/  FMNMX R4, R70, R25, !PT ;  /* 0x0000001946047209 */ /* 0x000fe20007800000 */
[--C-:B------:R-:W-:Y:S01]  /*4170*/  FFMA R57, R68, UR32, -R136.reuse ;  /* 0x0000002044397c23 */ /* 0x100fe20008000888 */
[--C-:B------:R-:W-:Y:S01]  /*4180*/  FFMA R48, R73, UR32, -R136.reuse ;  /* 0x0000002049307c23 */ /* 0x100fe20008000888 */
[--C-:B------:R-:W-:Y:S01]  /*4190*/  FFMA R20, R69, UR32, -R136.reuse ;  /* 0x0000002045147c23 */ /* 0x100fe20008000888 */
[----:B------:R-:W1:Y:S01]  /*41a0*/  MUFU.EX2 R13, R13 ;  /* 0x0000000d000d7308 */ /* 0x000e620000000800 */
[----:B--2---:R-:W-:Y:S01]  /*41b0*/  @!P3 FMUL R11, R11, R11 ;  /* 0x0000000b0b0bb220 */ /* 0x004fe20000400000 */
[----:B------:R-:W-:Y:S01]  /*41c0*/  FSETP.GEU.AND P3, PT, R10, -126, PT ;  /* 0xc2fc00000a00780b */ /* 0x000fe20003f6e000 */
[--C-:B------:R-:W-:Y:S01]  /*41d0*/  FFMA R61, R72, UR32, -R136.reuse ;  /* 0x00000020483d7c23 */ /* 0x100fe20008000888 */
[----:B------:R-:W-:Y:S01]  /*41e0*/  FMNMX R25, R71, R4, !PT ;  /* 0x0000000447197209 */ /* 0x000fe20007800000 */
[--C-:B------:R-:W-:Y:S01]  /*41f0*/  FFMA R65, R76, UR32, -R136.reuse ;  /* 0x000000204c417c23 */ /* 0x100fe20008000888 */
[--C-:B------:R-:W-:Y:S01]  /*4200*/  FFMA R22, R77, UR32, -R136.reuse ;  /* 0x000000204d167c23 */ /* 0x100fe20008000888 */
[----:B------:R-:W-:Y:S01]  /*4210*/  @!P6 FMUL R15, R15, 0.5 ;  /* 0x3f0000000f0fe820 */ /* 0x000fe20000400000 */
[----:B------:R-:W2:Y:S01]  /*4220*/  MUFU.EX2 R28, R28 ;  /* 0x0000001c001c7308 */ /* 0x000ea20000000800 */
[----:B---3--:R-:W-:Y:S01]  /*4230*/  @!P4 FMUL R8, R8, R8 ;  /* 0x000000080808c220 */ /* 0x008fe20000400000 */
[----:B------:R-:W-:Y:S01]  /*4240*/  FSETP.GEU.AND P4, PT, R17, -126, PT ;  /* 0xc2fc00001100780b */ /* 0x000fe20003f8e000 */
[--C-:B------:R-:W-:Y:S01]  /*4250*/  FFMA R52, R81, UR32, -R136.reuse ;  /* 0x0000002051347c23 */ /* 0x100fe20008000888 */
[----:B------:R-:W-:Y:S01]  /*4260*/  FMNMX R4, R74, R25, !PT ;  /* 0x000000194a047209 */ /* 0x000fe20007800000 */
[--C-:B------:R-:W-:Y:S01]  /*4270*/  FFMA R69, R80, UR32, -R136.reuse ;  /* 0x0000002050457c23 */ /* 0x100fe20008000888 */
[--C-:B------:R-:W-:Y:S01]  /*4280*/  FFMA R56, R85, UR32, -R136.reuse ;  /* 0x0000002055387c23 */ /* 0x100fe20008000888 */
[----:B------:R-:W-:Y:S01]  /*4290*/  @!P3 FMUL R10, R10, 0.5 ;  /* 0x3f0000000a0ab820 */ /* 0x000fe20000400000 */
[----:B------:R-:W3:Y:S01]  /*42a0*/  MUFU.EX2 R15, R15 ;  /* 0x0000000f000f7308 */ /* 0x000ee20000000800 */
[----:B-1----:R-:W-:Y:S01]  /*42b0*/  @!P5 FMUL R13, R13, R13 ;  /* 0x0000000d0d0dd220 */ /* 0x002fe20000400000 */
[----:B------:R-:W-:Y:S01]  /*42c0*/  FSETP.GEU.AND P5, PT, R32, -126, PT ;  /* 0xc2fc00002000780b */ /* 0x000fe20003fae000 */
[----:B------:R-:W-:Y:S01]  /*42d0*/  FFMA R73, R84, UR32, -R136 ;  /* 0x0000002054497c23 */ /* 0x000fe20008000888 */
[----:B------:R-:W-:Y:S01]  /*42e0*/  FMNMX R25, R75, R4, !PT ;  /* 0x000000044b197209 */ /* 0x000fe20007800000 */
[----:B------:R-:W-:-:S02]  /*42f0*/  FMUL R12, R12, UR32 ;  /* 0x000000200c0c7c20 */ /* 0x000fc40008400000 */
[----:B------:R-:W-:Y:S01]  /*4300*/  @!P4 FMUL R17, R17, 0.5 ;  /* 0x3f0000001111c820 */ /* 0x000fe20000400000 */
[----:B------:R-:W1:Y:S01]  /*4310*/  MUFU.EX2 R10, R10 ;  /* 0x0000000a000a7308 */ /* 0x000e620000000800 */
[----:B--2---:R-:W-:Y:S01]  /*4320*/  @!P2 FMUL R28, R28, R28 ;  /* 0x0000001c1c1ca220 */ /* 0x004fe20000400000 */
[----:B------:R-:W-:Y:S02]  /*4330*/  FSETP.GEU.AND P2, PT, R19, -126, PT ;  /* 0xc2fc00001300780b */ /* 0x000fe40003f4e000 */
[----:B------:R-:W-:-:S03]  /*4340*/  FMNMX R4, R78, R25, !PT ;  /* 0x000000194e047209 */ /* 0x000fc60007800000 */
[----:B------:R-:W-:Y:S01]  /*4350*/  @!P5 FMUL R32, R32, 0.5 ;  /* 0x3f0000002020d820 */ /* 0x000fe20000400000 */
[----:B------:R-:W2:Y:S01]  /*4360*/  MUFU.EX2 R17, R17 ;  /* 0x0000001100117308 */ /* 0x000ea20000000800 */
[----:B---3--:R-:W-:Y:S01]  /*4370*/  @!P6 FMUL R15, R15, R15 ;  /* 0x0000000f0f0fe220 */ /* 0x008fe20000400000 */
[----:B------:R-:W-:Y:S02]  /*4380*/  FSETP.GEU.AND P6, PT, R14, -126, PT ;  /* 0xc2fc00000e00780b */ /* 0x000fe40003fce000 */
[----:B------:R-:W-:-:S03]  /*4390*/  FMNMX R25, R79, R4, !PT ;  /* 0x000000044f197209 */ /* 0x000fc60007800000 */
[----:B------:R-:W-:Y:S01]  /*43a0*/  @!P2 FMUL R19, R19, 0.5 ;  /* 0x3f0000001313a820 */ /* 0x000fe20000400000 */
[----:B------:R-:W3:Y:S01]  /*43b0*/  MUFU.EX2 R32, R32 ;  /* 0x0000002000207308 */ /* 0x000ee20000000800 */
[----:B-1----:R-:W-:Y:S01]  /*43c0*/  @!P3 FMUL R10, R10, R10 ;  /* 0x0000000a0a0ab220 */ /* 0x002fe20000400000 */
[----:B------:R-:W-:Y:S02]  /*43d0*/  FSETP.GEU.AND P3, PT, R21, -126, PT ;  /* 0xc2fc00001500780b */ /* 0x000fe40003f6e000 */
[----:B------:R-:W-:-:S03]  /*43e0*/  FMNMX R4, R82, R25, !PT ;  /* 0x0000001952047209 */ /* 0x000fc60007800000 */
        /* <DEDUP_REMOVED lines=18> */
[----:B------:R-:W-:Y:S01]  /*4510*/  FSETP.GEU.AND P6, PT, R41, -126, PT ;  /* 0xc2fc00002900780b */ /* 0x000fe20003fce000 */
[----:B------:R-:W2:Y:S04]  /*4520*/  SHFL.BFLY PT, R25, R4, 0x1, 0x1f ;  /* 0x0c201f0004197f89 */ /* 0x000ea800000e0000 */
[----:B------:R-:W-:Y:S01]  /*4530*/  @!P2 FMUL R16, R16, 0.5 ;  /* 0x3f0000001010a820 */ /* 0x000fe20000400000 */
[----:B------:R-:W4:Y:S01]  /*4540*/  MUFU.EX2 R23, R23 ;  /* 0x0000001700177308 */ /* 0x000f220000000800 */
[----:B---3--:R-:W-:Y:S01]  /*4550*/  @!P3 FMUL R21, R21, R21 ;  /* 0x000000151515b220 */ /* 0x008fe20000400000 */
[----:B------:R-:W-:-:S05]  /*4560*/  FSETP.GEU.AND P3, PT, R45, -126, PT ;  /* 0xc2fc00002d00780b */ /* 0x000fca0003f6e000 */
[----:B------:R-:W-:Y:S01]  /*4570*/  @!P6 FMUL R41, R41, 0.5 ;  /* 0x3f0000002929e820 */ /* 0x000fe20000400000 */
[----:B------:R-:W3:Y:S01]  /*4580*/  MUFU.EX2 R16, R16 ;  /* 0x0000001000107308 */ /* 0x000ee20000000800 */
[----:B-1----:R-:W-:Y:S01]  /*4590*/  @!P4 FMUL R36, R36, R36 ;  /* 0x000000242424c220 */ /* 0x002fe20000400000 */
[----:B------:R-:W-:-:S05]  /*45a0*/  FSETP.GEU.AND P4, PT, R40, -126, PT ;  /* 0xc2fc00002800780b */ /* 0x000fca0003f8e000 */
[----:B------:R-:W-:Y:S01]  /*45b0*/  @!P3 FMUL R45, R45, 0.5 ;  /* 0x3f0000002d2db820 */ /* 0x000fe20000400000 */
[----:B------:R-:W1:Y:S01]  /*45c0*/  MUFU.EX2 R41, R41 ;  /* 0x0000002900297308 */ /* 0x000e620000000800 */
[----:B----4-:R-:W-:Y:S01]  /*45d0*/  @!P5 FMUL R23, R23, R23 ;  /* 0x000000171717d220 */ /* 0x010fe20000400000 */
[----:B------:R-:W-:Y:S02]  /*45e0*/  FSETP.GEU.AND P5, PT, R49, -126, PT ;  /* 0xc2fc00003100780b */ /* 0x000fe40003fae000 */
[----:B--2---:R-:W-:-:S03]  /*45f0*/  FMNMX R4, R4, R25, !PT ;  /* 0x0000001904047209 */ /* 0x004fc60007800000 */
[----:B------:R-:W-:Y:S01]  /*4600*/  @!P4 FMUL R40, R40, 0.5 ;  /* 0x3f0000002828c820 */ /* 0x000fe20000400000 */
[----:B------:R-:W2:Y:S01]  /*4610*/  MUFU.EX2 R45, R45 ;  /* 0x0000002d002d7308 */ /* 0x000ea20000000800 */
[----:B---3--:R-:W-:Y:S01]  /*4620*/  @!P2 FMUL R16, R16, R16 ;  /* 0x000000101010a220 */ /* 0x008fe20000400000 */
[----:B------:R-:W-:Y:S01]  /*4630*/  FSETP.GEU.AND P2, PT, R18, -126, PT ;  /* 0xc2fc00001200780b */ /* 0x000fe20003f4e000 */
[----:B------:R-:W3:Y:S04]  /*4640*/  SHFL.BFLY PT, R25, R4, 0x2, 0x1f ;  /* 0x0c401f0004197f89 */ /* 0x000ee800000e0000 */
[----:B------:R-:W-:Y:S01]  /*4650*/  @!P5 FMUL R49, R49, 0.5 ;  /* 0x3f0000003131d820 */ /* 0x000fe20000400000 */
[----:B------:R-:W4:Y:S01]  /*4660*/  MUFU.EX2 R40, R40 ;  /* 0x0000002800287308 */ /* 0x000f220000000800 */
[----:B-1----:R-:W-:Y:S01]  /*4670*/  @!P6 FMUL R41, R41, R41 ;  /* 0x000000292929e220 */ /* 0x002fe20000400000 */
[----:B------:R-:W-:-:S05]  /*4680*/  FSETP.GEU.AND P6, PT, R53, -126, PT ;  /* 0xc2fc00003500780b */ /* 0x000fca0003fce000 */
[----:B------:R-:W-:Y:S01]  /*4690*/  @!P2 FMUL R18, R18, 0.5 ;  /* 0x3f0000001212a820 */ /* 0x000fe20000400000 */
[----:B------:R-:W1:Y:S01]  /*46a0*/  MUFU.EX2 R49, R49 ;  /* 0x0000003100317308 */ /* 0x000e620000000800 */
[----:B--2---:R-:W-:Y:S01]  /*46b0*/  @!P3 FMUL R45, R45, R45 ;  /* 0x0000002d2d2db220 */ /* 0x004fe20000400000 */
[----:B------:R-:W-:-:S03]  /*46c0*/  FSETP.GEU.AND P3, PT, R44, -126, PT ;  /* 0xc2fc00002c00780b */ /* 0x000fc60003f6e000 */
[----:B------:R-:W-:Y:S01]  /*46d0*/  FADD R7, R24, R45 ;  /* 0x0000002d18077221 */ /* 0x000fe20000000000 */
[----:B------:R-:W-:Y:S01]  /*46e0*/  F2FP.F16.F32.PACK_AB R24, R11, R24 ;  /* 0x000000180b18723e */ /* 0x000fe200000000ff */
[----:B------:R-:W-:Y:S01]  /*46f0*/  @!P6 FMUL R53, R53, 0.5 ;  /* 0x3f0000003535e820 */ /* 0x000fe20000400000 */
[----:B------:R-:W2:Y:S01]  /*4700*/  MUFU.EX2 R18, R18 ;  /* 0x0000001200127308 */ /* 0x000ea20000000800 */
[----:B----4-:R-:W-:Y:S01]  /*4710*/  @!P4 FMUL R40, R40, R40 ;  /* 0x000000282828c220 */ /* 0x010fe20000400000 */
[----:B------:R-:W-:Y:S02]  /*4720*/  FSETP.GEU.AND P4, PT, R57, -126, PT ;  /* 0xc2fc00003900780b */ /* 0x000fe40003f8e000 */
[----:B---3--:R-:W-:-:S03]  /*4730*/  FMNMX R4, R4, R25, !PT ;  /* 0x0000001904047209 */ /* 0x008fc60007800000 */
[----:B------:R-:W-:Y:S01]  /*4740*/  @!P3 FMUL R44, R44, 0.5 ;  /* 0x3f0000002c2cb820 */ /* 0x000fe20000400000 */
[----:B------:R-:W3:Y:S01]  /*4750*/  MUFU.EX2 R53, R53 ;  /* 0x0000003500357308 */ /* 0x000ee20000000800 */
[----:B-1----:R-:W-:Y:S01]  /*4760*/  @!P5 FMUL R49, R49, R49 ;  /* 0x000000313131d220 */ /* 0x002fe20000400000 */
[----:B------:R-:W-:-:S05]  /*4770*/  FSETP.GEU.AND P5, PT, R20, -126, PT ;  /* 0xc2fc00001400780b */ /* 0x000fca0003fae000 */
[----:B------:R-:W-:Y:S01]  /*4780*/  @!P4 FMUL R57, R57, 0.5 ;  /* 0x3f0000003939c820 */ /* 0x000fe20000400000 */
[----:B------:R-:W1:Y:S01]  /*4790*/  MUFU.EX2 R44, R44 ;  /* 0x0000002c002c7308 */ /* 0x000e620000000800 */
[----:B--2---:R-:W-:Y:S01]  /*47a0*/  @!P2 FMUL R18, R18, R18 ;  /* 0x000000121212a220 */ /* 0x004fe20000400000 */
[----:B------:R-:W-:-:S05]  /*47b0*/  FSETP.GEU.AND P2, PT, R61, -126, PT ;  /* 0xc2fc00003d00780b */ /* 0x000fca0003f4e000 */
[----:B------:R-:W-:Y:S01]  /*47c0*/  @!P5 FMUL R20, R20, 0.5 ;  /* 0x3f0000001414d820 */ /* 0x000fe20000400000 */
[----:B------:R-:W2:Y:S01]  /*47d0*/  MUFU.EX2 R57, R57 ;  /* 0x0000003900397308 */ /* 0x000ea20000000800 */
        /* <DEDUP_REMOVED lines=17> */
[----:B------:R-:W-:-:S04]  /*48f0*/  FSETP.NEU.AND P2, PT, R4, -INF , PT ;  /* 0xff8000000400780b */ /* 0x000fc80003f4d000 */
[----:B------:R-:W-:Y:S01]  /*4900*/  FSEL R60, R4, RZ, P2 ;  /* 0x000000ff043c7208 */ /* 0x000fe20001000000 */
[----:B------:R-:W-:Y:S01]  /*4910*/  @!P5 FMUL R69, R69, 0.5 ;  /* 0x3f0000004545d820 */ /* 0x000fe20000400000 */
[----:B------:R-:W1:Y:S01]  /*4920*/  MUFU.EX2 R22, R22 ;  /* 0x0000001600167308 */ /* 0x000e620000000800 */
[----:B--2---:R-:W-:Y:S01]  /*4930*/  @!P6 FMUL R48, R48, R48 ;  /* 0x000000303030e220 */ /* 0x004fe20000400000 */
[----:B------:R-:W-:Y:S01]  /*4940*/  FSETP.GEU.AND P6, PT, R52, -126, PT ;  /* 0xc2fc00003400780b */ /* 0x000fe20003fce000 */
[C---:B------:R-:W-:Y:S01]  /*4950*/  FMUL R64, R60.reuse, UR32 ;  /* 0x000000203c407c20 */ /* 0x040fe20008400000 */
[----:B------:R-:W-:Y:S01]  /*4960*/  FSETP.GEU.AND P2, PT, R73, -126, PT ;  /* 0xc2fc00004900780b */ /* 0x000fe20003f4e000 */
[----:B------:R-:W-:Y:S01]  /*4970*/  FADD R77, -R60, R9 ;  /* 0x000000093c4d7221 */ /* 0x000fe20000000100 */
[----:B------:R-:W-:Y:S01]  /*4980*/  FADD R9, R28, R53 ;  /* 0x000000351c097221 */ /* 0x000fe20000000000 */
[--C-:B------:R-:W-:Y:S01]  /*4990*/  FFMA R25, R26, UR32, -R64.reuse ;  /* 0x000000201a197c23 */ /* 0x100fe20008000840 */
[----:B------:R-:W2:Y:S01]  /*49a0*/  MUFU.EX2 R69, R69 ;  /* 0x0000004500457308 */ /* 0x000ea20000000800 */
[----:B---3--:R-:W-:Y:S01]  /*49b0*/  @!P3 FMUL R65, R65, R65 ;  /* 0x000000414141b220 */ /* 0x008fe20000400000 */
[----:B------:R-:W-:Y:S01]  /*49c0*/  FSETP.GEU.AND P3, PT, R56, -126, PT ;  /* 0xc2fc00003800780b */ /* 0x000fe20003f6e000 */
[--C-:B------:R-:W-:Y:S01]  /*49d0*/  FFMA R26, R27, UR32, -R64.reuse ;  /* 0x000000201b1a7c23 */ /* 0x100fe20008000840 */
[--C-:B------:R-:W-:Y:S01]  /*49e0*/  FFMA R27, R30, UR32, -R64.reuse ;  /* 0x000000201e1b7c23 */ /* 0x100fe20008000840 */
[--C-:B------:R-:W-:Y:S01]  /*49f0*/  FFMA R29, R34, UR32, -R64.reuse ;  /* 0x00000020221d7c23 */ /* 0x100fe20008000840 */
[--C-:B------:R-:W-:Y:S01]  /*4a00*/  FFMA R31, R31, UR32, -R64.reuse ;  /* 0x000000201f1f7c23 */ /* 0x100fe20008000840 */
[----:B------:R-:W-:Y:S01]  /*4a10*/  @!P6 FMUL R52, R52, 0.5 ;  /* 0x3f0000003434e820 */ /* 0x000fe20000400000 */
[--C-:B------:R-:W-:Y:S01]  /*4a20*/  FFMA R35, R35, UR32, -R64.reuse ;  /* 0x0000002023237c23 */ /* 0x100fe20008000840 */
[----:B-1----:R-:W-:Y:S01]  /*4a30*/  @!P4 FMUL R22, R22, R22 ;  /* 0x000000161616c220 */ /* 0x002fe20000400000 */
[----:B------:R-:W-:Y:S01]  /*4a40*/  FSETP.GEU.AND P4, PT, R25, -126, PT ;  /* 0xc2fc00001900780b */ /* 0x000fe20003f8e000 */
[----:B------:R-:W-:Y:S01]  /*4a50*/  @!P2 FMUL R73, R73, 0.5 ;  /* 0x3f0000004949a820 */ /* 0x000fe20000400000 */
[--C-:B------:R-:W-:Y:S01]  /*4a60*/  FFMA R39, R39, UR32, -R64.reuse ;  /* 0x0000002027277c23 */ /* 0x100fe20008000840 */
[----:B------:R-:W1:Y:S01]  /*4a70*/  MUFU.EX2 R52, R52 ;  /* 0x0000003400347308 */ /* 0x000e620000000800 */
[--C-:B------:R-:W-:Y:S01]  /*4a80*/  FFMA R43, R43, UR32, -R64.reuse ;  /* 0x000000202b2b7c23 */ /* 0x100fe20008000840 */
[----:B------:R-:W-:Y:S01]  /*4a90*/  @!P3 FMUL R56, R56, 0.5 ;  /* 0x3f0000003838b820 */ /* 0x000fe20000400000 */
[--C-:B------:R-:W-:Y:S01]  /*4aa0*/  FFMA R33, R42, UR32, -R64.reuse ;  /* 0x000000202a217c23 */ /* 0x100fe20008000840 */
[----:B--2---:R-:W-:Y:S01]  /*4ab0*/  @!P5 FMUL R69, R69, R69 ;  /* 0x000000454545d220 */ /* 0x004fe20000400000 */
[----:B------:R-:W-:Y:S01]  /*4ac0*/  FSETP.GEU.AND P5, PT, R26, -126, PT ;  /* 0xc2fc00001a00780b */ /* 0x000fe20003fae000 */
[--C-:B------:R-:W-:Y:S01]  /*4ad0*/  FFMA R47, R47, UR32, -R64.reuse ;  /* 0x000000202f2f7c23 */ /* 0x100fe20008000840 */
[--C-:B------:R-:W-:Y:S01]  /*4ae0*/  FFMA R37, R50, UR32, -R64.reuse ;  /* 0x0000002032257c23 */ /* 0x100fe20008000840 */
[----:B------:R-:W2:Y:S01]  /*4af0*/  MUFU.EX2 R56, R56 ;  /* 0x0000003800387308 */ /* 0x000ea20000000800 */
[--C-:B------:R-:W-:Y:S01]  /*4b00*/  FFMA R58, R58, UR32, -R64.reuse ;  /* 0x000000203a3a7c23 */ /* 0x100fe20008000840 */
[----:B------:R-:W-:Y:S01]  /*4b10*/  @!P4 FMUL R25, R25, 0.5 ;  /* 0x3f0000001919c820 */ /* 0x000fe20000400000 */
[--C-:B------:R-:W-:Y:S01]  /*4b20*/  FFMA R55, R55, UR32, -R64.reuse ;  /* 0x0000002037377c23 */ /* 0x100fe20008000840 */
[--C-:B------:R-:W-:Y:S01]  /*4b30*/  FFMA R59, R59, UR32, -R64.reuse ;  /* 0x000000203b3b7c23 */ /* 0x100fe20008000840 */
[--C-:B------:R-:W-:Y:S01]  /*4b40*/  FFMA R63, R63, UR32, -R64.reuse ;  /* 0x000000203f3f7c23 */ /* 0x100fe20008000840 */
[--C-:B------:R-:W-:Y:S01]  /*4b50*/  FFMA R51, R51, UR32, -R64.reuse ;  /* 0x0000002033337c23 */ /* 0x100fe20008000840 */
[--C-:B------:R-:W-:Y:S01]  /*4b60*/  FFMA R67, R67, UR32, -R64.reuse ;  /* 0x0000002043437c23 */ /* 0x100fe20008000840 */
[----:B------:R-:W3:Y:S01]  /*4b70*/  MUFU.EX2 R73, R73 ;  /* 0x0000004900497308 */ /* 0x000ee20000000800 */
[----:B-1----:R-:W-:Y:S01]  /*4b80*/  @!P6 FMUL R52, R52, R52 ;  /* 0x000000343434e220 */ /* 0x002fe20000400000 */
[----:B------:R-:W-:Y:S01]  /*4b90*/  FSETP.GEU.AND P6, PT, R27, -126, PT ;  /* 0xc2fc00001b00780b */ /* 0x000fe20003fce000 */
[----:B------:R-:W-:Y:S01]  /*4ba0*/  @!P5 FMUL R26, R26, 0.5 ;  /* 0x3f0000001a1ad820 */ /* 0x000fe20000400000 */
[--C-:B------:R-:W-:Y:S01]  /*4bb0*/  FFMA R62, R62, UR32, -R64.reuse ;  /* 0x000000203e3e7c23 */ /* 0x100fe20008000840 */
[--C-:B------:R-:W-:Y:S01]  /*4bc0*/  FFMA R75, R75, UR32, -R64.reuse ;  /* 0x000000204b4b7c23 */ /* 0x100fe20008000840 */
[--C-:B------:R-:W-:Y:S01]  /*4bd0*/  FFMA R78, R78, UR32, -R64.reuse ;  /* 0x000000204e4e7c23 */ /* 0x100fe20008000840 */
[--C-:B------:R-:W-:Y:S01]  /*4be0*/  FFMA R82, R82, UR32, -R64.reuse ;  /* 0x0000002052527c23 */ /* 0x100fe20008000840 */
[----:B------:R-:W1:Y:S01]  /*4bf0*/  MUFU.EX2 R25, R25 ;  /* 0x0000001900197308 */ /* 0x000e620000000800 */
[----:B--2---:R-:W-:Y:S01]  /*4c00*/  @!P3 FMUL R56, R56, R56 ;  /* 0x000000383838b220 */ /* 0x004fe20000400000 */
[----:B------:R-:W-:Y:S01]  /*4c10*/  FSETP.GEU.AND P3, PT, R29, -126, PT ;  /* 0xc2fc00001d00780b */ /* 0x000fe20003f6e000 */
[--C-:B------:R-:W-:Y:S01]  /*4c20*/  FFMA R83, R83, UR32, -R64.reuse ;  /* 0x0000002053537c23 */ /* 0x100fe20008000840 */
[--C-:B------:R-:W-:Y:S01]  /*4c30*/  FFMA R71, R71, UR32, -R64.reuse ;  /* 0x0000002047477c23 */ /* 0x100fe20008000840 */
[--C-:B------:R-:W-:Y:S01]  /*4c40*/  FFMA R79, R79, UR32, -R64.reuse ;  /* 0x000000204f4f7c23 */ /* 0x100fe20008000840 */
[--C-:B------:R-:W-:Y:S01]  /*4c50*/  FFMA R86, R86, UR32, -R64.reuse ;  /* 0x0000002056567c23 */ /* 0x100fe20008000840 */
[----:B------:R-:W-:Y:S01]  /*4c60*/  @!P6 FMUL R27, R27, 0.5 ;  /* 0x3f0000001b1be820 */ /* 0x000fe20000400000 */
[----:B------:R2:W4:Y:S01]  /*4c70*/  MUFU.EX2 R30, R26 ;  /* 0x0000001a001e7308 */ /* 0x0005220000000800 */
[----:B---3--:R-:W-:Y:S01]  /*4c80*/  @!P2 FMUL R73, R73, R73 ;  /* 0x000000494949a220 */ /* 0x008fe20000400000 */
[----:B------:R-:W-:Y:S01]  /*4c90*/  FSETP.GEU.AND P2, PT, R31, -126, PT ;  /* 0xc2fc00001f00780b */ /* 0x000fe20003f4e000 */
[--C-:B------:R-:W-:Y:S01]  /*4ca0*/  FFMA R87, R87, UR32, -R64.reuse ;  /* 0x0000002057577c23 */ /* 0x100fe20008000840 */
[----:B------:R-:W-:Y:S01]  /*4cb0*/  FADD R60, R36, R69 ;  /* 0x00000045243c7221 */ /* 0x000fe20000000000 */
[----:B------:R-:W-:Y:S01]  /*4cc0*/  FMUL R77, R77, UR32 ;  /* 0x000000204d4d7c20 */ /* 0x000fe20008400000 */
[----:B------:R-:W-:Y:S01]  /*4cd0*/  F2FP.F16.F32.PACK_AB R28, R15, R28 ;  /* 0x0000001c0f1c723e */ /* 0x000fe200000000ff */
[----:B------:R-:W-:Y:S01]  /*4ce0*/  @!P3 FMUL R29, R29, 0.5 ;  /* 0x3f0000001d1db820 */ /* 0x000fe20000400000 */
[----:B------:R-:W3:Y:S01]  /*4cf0*/  MUFU.EX2 R27, R27 ;  /* 0x0000001b001b7308 */ /* 0x000ee20000000800 */
[----:B--2---:R-:W-:Y:S01]  /*4d00*/  FFMA R26, R38, UR32, -R64 ;  /* 0x00000020261a7c23 */ /* 0x004fe20008000840 */
[----:B-1----:R-:W-:Y:S01]  /*4d10*/  @!P4 FMUL R25, R25, R25 ;  /* 0x000000191919c220 */ /* 0x002fe20000400000 */
[----:B------:R-:W-:Y:S01]  /*4d20*/  FSETP.GEU.AND P4, PT, R35, -126, PT ;  /* 0xc2fc00002300780b */ /* 0x000fe20003f8e000 */
[----:B------:R-:W-:Y:S01]  /*4d30*/  FADD R60, R9, R60 ;  /* 0x0000003c093c7221 */ /* 0x000fe20000000000 */
[----:B------:R-:W-:Y:S01]  /*4d40*/  FADD R9, R10, R57 ;  /* 0x000000390a097221 */ /* 0x000fe20000000000 */
[----:B------:R-:W-:Y:S01]  /*4d50*/  F2FP.F16.F32.PACK_AB R36, R23, R36 ;  /* 0x000000241724723e */ /* 0x000fe200000000ff */
[----:B------:R-:W-:Y:S01]  /*4d60*/  @!P2 FMUL R31, R31, 0.5 ;  /* 0x3f0000001f1fa820 */ /* 0x000fe20000400000 */
[----:B------:R-:W1:Y:S01]  /*4d70*/  MUFU.EX2 R29, R29 ;  /* 0x0000001d001d7308 */ /* 0x000e620000000800 */
[----:B----4-:R-:W-:Y:S01]  /*4d80*/  @!P5 FMUL R30, R30, R30 ;  /* 0x0000001e1e1ed220 */ /* 0x010fe20000400000 */
[----:B------:R-:W-:-:S06]  /*4d90*/  FSETP.GEU.AND P5, PT, R26, -126, PT ;  /* 0xc2fc00001a00780b */ /* 0x000fcc0003fae000 */
[----:B------:R-:W-:Y:S01]  /*4da0*/  @!P4 FMUL R35, R35, 0.5 ;  /* 0x3f0000002323c820 */ /* 0x000fe20000400000 */
[----:B---3--:R-:W-:Y:S01]  /*4db0*/  @!P6 FMUL R27, R27, R27 ;  /* 0x0000001b1b1be220 */ /* 0x008fe20000400000 */
[----:B------:R-:W-:Y:S01]  /*4dc0*/  FSETP.GEU.AND P6, PT, R39, -126, PT ;  /* 0xc2fc00002700780b */ /* 0x000fe20003fce000 */
[----:B------:R-:W2:Y:S04]  /*4dd0*/  MUFU.EX2 R34, R31 ;  /* 0x0000001f00227308 */ /* 0x000ea80000000800 */
[----:B------:R-:W-:Y:S01]  /*4de0*/  @!P5 FMUL R26, R26, 0.5 ;  /* 0x3f0000001a1ad820 */ /* 0x000fe20000400000 */
[----:B-1----:R-:W-:Y:S01]  /*4df0*/  @!P3 FMUL R29, R29, R29 ;  /* 0x0000001d1d1db220 */ /* 0x002fe20000400000 */
[----:B------:R-:W-:Y:S02]  /*4e00*/  FSETP.GEU.AND P3, PT, R43, -126, PT ;  /* 0xc2fc00002b00780b */ /* 0x000fe40003f6e000 */
[----:B------:R1:W3:Y:S04]  /*4e10*/  MUFU.EX2 R38, R35 ;  /* 0x0000002300267308 */ /* 0x0002e80000000800 */
[----:B------:R-:W-:-:S04]  /*4e20*/  @!P6 FMUL R39, R39, 0.5 ;  /* 0x3f0000002727e820 */ /* 0x000fc80000400000 */
[----:B------:R4:W5:Y:S01]  /*4e30*/  MUFU.EX2 R31, R26 ;  /* 0x0000001a001f7308 */ /* 0x0009620000000800 */
[----:B-1----:R-:W-:Y:S01]  /*4e40*/  FFMA R35, R46, UR32, -R64 ;  /* 0x000000202e237c23 */ /* 0x002fe20008000840 */
[----:B--2---:R-:W-:Y:S01]  /*4e50*/  @!P2 FMUL R34, R34, R34 ;  /* 0x000000222222a220 */ /* 0x004fe20000400000 */
[----:B------:R-:W-:Y:S01]  /*4e60*/  FSETP.GEU.AND P2, PT, R33, -126, PT ;  /* 0xc2fc00002100780b */ /* 0x000fe20003f4e000 */
[----:B------:R-:W-:-:S04]  /*4e70*/  @!P3 FMUL R43, R43, 0.5 ;  /* 0x3f0000002b2bb820 */ /* 0x000fc80000400000 */
[----:B------:R1:W2:Y:S01]  /*4e80*/  MUFU.EX2 R42, R39 ;  /* 0x00000027002a7308 */ /* 0x0002a20000000800 */
[----:B---3--:R-:W-:Y:S01]  /*4e90*/  @!P4 FMUL R38, R38, R38 ;  /* 0x000000262626c220 */ /* 0x008fe20000400000 */
[----:B------:R-:W-:Y:S01]  /*4ea0*/  FSETP.GEU.AND P4, PT, R35, -126, PT ;  /* 0xc2fc00002300780b */ /* 0x000fe20003f8e000 */
[----:B----4-:R-:W-:-:S05]  /*4eb0*/  FFMA R26, R66, UR32, -R64 ;  /* 0x00000020421a7c23 */ /* 0x010fca0008000840 */
[----:B------:R3:W4:Y:S01]  /*4ec0*/  MUFU.EX2 R46, R43 ;  /* 0x0000002b002e7308 */ /* 0x0007220000000800 */
[----:B-----5:R-:W-:Y:S01]  /*4ed0*/  @!P5 FMUL R31, R31, R31 ;  /* 0x0000001f1f1fd220 */ /* 0x020fe20000400000 */
[----:B------:R-:W-:Y:S01]  /*4ee0*/  FSETP.GEU.AND P5, PT, R47, -126, PT ;  /* 0xc2fc00002f00780b */ /* 0x000fe20003fae000 */
[----:B-1----:R-:W-:Y:S01]  /*4ef0*/  FFMA R39, R54, UR32, -R64 ;  /* 0x0000002036277c23 */ /* 0x002fe20008000840 */
[----:B------:R-:W-:-:S03]  /*4f00*/  @!P2 FMUL R33, R33, 0.5 ;  /* 0x3f0000002121a820 */ /* 0x000fc60000400000 */
[----:B------:R-:W-:Y:S01]  /*4f10*/  @!P4 FMUL R35, R35, 0.5 ;  /* 0x3f0000002323c820 */ /* 0x000fe20000400000 */
[----:B--2---:R-:W-:Y:S01]  /*4f20*/  @!P6 FMUL R42, R42, R42 ;  /* 0x0000002a2a2ae220 */ /* 0x004fe20000400000 */
[----:B------:R-:W-:Y:S01]  /*4f30*/  FSETP.GEU.AND P6, PT, R37, -126, PT ;  /* 0xc2fc00002500780b */ /* 0x000fe20003fce000 */
[----:B------:R-:W1:Y:S01]  /*4f40*/  MUFU.EX2 R33, R33 ;  /* 0x0000002100217308 */ /* 0x000e620000000800 */
[----:B---3--:R-:W-:-:S04]  /*4f50*/  FFMA R43, R70, UR32, -R64 ;  /* 0x00000020462b7c23 */ /* 0x008fc80008000840 */
[----:B------:R-:W-:Y:S01]  /*4f60*/  @!P5 FMUL R47, R47, 0.5 ;  /* 0x3f0000002f2fd820 */ /* 0x000fe20000400000 */
[----:B----4-:R-:W-:Y:S01]  /*4f70*/  @!P3 FMUL R46, R46, R46 ;  /* 0x0000002e2e2eb220 */ /* 0x010fe20000400000 */
[----:B------:R-:W-:Y:S02]  /*4f80*/  FSETP.GEU.AND P3, PT, R39, -126, PT ;  /* 0xc2fc00002700780b */ /* 0x000fe40003f6e000 */
[----:B------:R2:W3:Y:S03]  /*4f90*/  MUFU.EX2 R50, R47 ;  /* 0x0000002f00327308 */ /* 0x0004e60000000800 */
[----:B------:R-:W-:-:S05]  /*4fa0*/  @!P6 FMUL R37, R37, 0.5 ;  /* 0x3f0000002525e820 */ /* 0x000fca0000400000 */
[----:B------:R-:W4:Y:S01]  /*4fb0*/  MUFU.EX2 R35, R35 ;  /* 0x0000002300237308 */ /* 0x000f220000000800 */
[----:B-1----:R-:W-:Y:S01]  /*4fc0*/  @!P2 FMUL R33, R33, R33 ;  /* 0x000000212121a220 */ /* 0x002fe20000400000 */
[----:B------:R-:W-:Y:S01]  /*4fd0*/  FSETP.GEU.AND P2, PT, R51, -126, PT ;  /* 0xc2fc00003300780b */ /* 0x000fe20003f4e000 */
[----:B--2---:R-:W-:Y:S01]  /*4fe0*/  FFMA R47, R74, UR32, -R64 ;  /* 0x000000204a2f7c23 */ /* 0x004fe20008000840 */
[----:B------:R-:W-:-:S04]  /*4ff0*/  @!P3 FMUL R39, R39, 0.5 ;  /* 0x3f0000002727b820 */ /* 0x000fc80000400000 */
[----:B------:R-:W1:Y:S01]  /*5000*/  MUFU.EX2 R37, R37 ;  /* 0x0000002500257308 */ /* 0x000e620000000800 */
[----:B---3--:R-:W-:Y:S01]  /*5010*/  @!P5 FMUL R50, R50, R50 ;  /* 0x000000323232d220 */ /* 0x008fe20000400000 */
[----:B------:R-:W-:-:S05]  /*5020*/  FSETP.GEU.AND P5, PT, R58, -126, PT ;  /* 0xc2fc00003a00780b */ /* 0x000fca0003fae000 */
[----:B------:R-:W-:Y:S01]  /*5030*/  @!P2 FMUL R51, R51, 0.5 ;  /* 0x3f0000003333a820 */ /* 0x000fe20000400000 */
[----:B------:R-:W2:Y:S01]  /*5040*/  MUFU.EX2 R39, R39 ;  /* 0x0000002700277308 */ /* 0x000ea20000000800 */
[----:B----4-:R-:W-:Y:S01]  /*5050*/  @!P4 FMUL R35, R35, R35 ;  /* 0x000000232323c220 */ /* 0x010fe20000400000 */
[----:B------:R-:W-:-:S05]  /*5060*/  FSETP.GEU.AND P4, PT, R55, -126, PT ;  /* 0xc2fc00003700780b */ /* 0x000fca0003f8e000 */
[----:B------:R-:W-:Y:S01]  /*5070*/  @!P5 FMUL R58, R58, 0.5 ;  /* 0x3f0000003a3ad820 */ /* 0x000fe20000400000 */
[----:B------:R-:W3:Y:S01]  /*5080*/  MUFU.EX2 R54, R51 ;  /* 0x0000003300367308 */ /* 0x000ee20000000800 */
[----:B-1----:R-:W-:Y:S01]  /*5090*/  @!P6 FMUL R37, R37, R37 ;  /* 0x000000252525e220 */ /* 0x002fe20000400000 */
[----:B------:R-:W-:-:S05]  /*50a0*/  FSETP.GEU.AND P6, PT, R59, -126, PT ;  /* 0xc2fc00003b00780b */ /* 0x000fca0003fce000 */
[----:B------:R-:W-:Y:S01]  /*50b0*/  @!P4 FMUL R55, R55, 0.5 ;  /* 0x3f0000003737c820 */ /* 0x000fe20000400000 */
[----:B------:R1:W4:Y:S01]  /*50c0*/  MUFU.EX2 R72, R58 ;  /* 0x0000003a00487308 */ /* 0x0003220000000800 */
[----:B--2---:R-:W-:Y:S01]  /*50d0*/  @!P3 FMUL R39, R39, R39 ;  /* 0x000000272727b220 */ /* 0x004fe20000400000 */
[----:B------:R-:W-:-:S05]  /*50e0*/  FSETP.GEU.AND P3, PT, R63, -126, PT ;  /* 0xc2fc00003f00780b */ /* 0x000fca0003f6e000 */
[----:B------:R-:W-:Y:S01]  /*50f0*/  @!P6 FMUL R59, R59, 0.5 ;  /* 0x3f0000003b3be820 */ /* 0x000fe20000400000 */
[----:B------:R-:W2:Y:S01]  /*5100*/  MUFU.EX2 R68, R55 ;  /* 0x0000003700447308 */ /* 0x000ea20000000800 */
[----:B---3--:R-:W-:Y:S01]  /*5110*/  @!P2 FMUL R54, R54, R54 ;  /* 0x000000363636a220 */ /* 0x008fe20000400000 */
[----:B------:R-:W-:Y:S01]  /*5120*/  FSETP.GEU.AND P2, PT, R62, -126, PT ;  /* 0xc2fc00003e00780b */ /* 0x000fe20003f4e000 */
[----:B-1----:R-:W-:Y:S01]  /*5130*/  FADD R58, R19, R48 ;  /* 0x00000030133a7221 */ /* 0x002fe20000000000 */
[----:B------:R-:W-:-:S03]  /*5140*/  F2FP.F16.F32.PACK_AB R48, R48, R61 ;  /* 0x0000003d3030723e */ /* 0x000fc600000000ff */
[----:B------:R-:W-:Y:S01]  /*5150*/  @!P3 FMUL R63, R63, 0.5 ;  /* 0x3f0000003f3fb820 */ /* 0x000fe20000400000 */
[----:B------:R-:W1:Y:S01]  /*5160*/  MUFU.EX2 R59, R59 ;  /* 0x0000003b003b7308 */ /* 0x000e620000000800 */
[----:B----4-:R-:W-:Y:S01]  /*5170*/  @!P5 FMUL R72, R72, R72 ;  /* 0x000000484848d220 */ /* 0x010fe20000400000 */
[----:B------:R-:W-:-:S05]  /*5180*/  FSETP.GEU.AND P5, PT, R67, -126, PT ;  /* 0xc2fc00004300780b */ /* 0x000fca0003fae000 */
[----:B------:R-:W-:Y:S01]  /*5190*/  @!P2 FMUL R62, R62, 0.5 ;  /* 0x3f0000003e3ea820 */ /* 0x000fe20000400000 */
[----:B------:R-:W3:Y:S01]  /*51a0*/  MUFU.EX2 R63, R63 ;  /* 0x0000003f003f7308 */ /* 0x000ee20000000800 */
[----:B--2---:R-:W-:Y:S01]  /*51b0*/  @!P4 FMUL R68, R68, R68 ;  /* 0x000000444444c220 */ /* 0x004fe20000400000 */
[----:B------:R-:W-:-:S05]  /*51c0*/  FSETP.GEU.AND P4, PT, R26, -126, PT ;  /* 0xc2fc00001a00780b */ /* 0x000fca0003f8e000 */
[----:B------:R-:W-:Y:S01]  /*51d0*/  @!P5 FMUL R67, R67, 0.5 ;  /* 0x3f0000004343d820 */ /* 0x000fe20000400000 */
[----:B------:R-:W2:Y:S01]  /*51e0*/  MUFU.EX2 R66, R62 ;  /* 0x0000003e00427308 */ /* 0x000ea20000000800 */
[----:B-1----:R-:W-:Y:S01]  /*51f0*/  @!P6 FMUL R59, R59, R59 ;  /* 0x0000003b3b3be220 */ /* 0x002fe20000400000 */
[----:B------:R-:W-:-:S05]  /*5200*/  FSETP.GEU.AND P6, PT, R43, -126, PT ;  /* 0xc2fc00002b00780b */ /* 0x000fca0003fce000 */
[----:B------:R-:W-:Y:S01]  /*5210*/  @!P4 FMUL R26, R26, 0.5 ;  /* 0x3f0000001a1ac820 */ /* 0x000fe20000400000 */
[----:B------:R-:W1:Y:S01]  /*5220*/  MUFU.EX2 R67, R67 ;  /* 0x0000004300437308 */ /* 0x000e620000000800 */
[----:B---3--:R-:W-:Y:S01]  /*5230*/  @!P3 FMUL R63, R63, R63 ;  /* 0x0000003f3f3fb220 */ /* 0x008fe20000400000 */
[----:B------:R-:W-:-:S05]  /*5240*/  FSETP.GEU.AND P3, PT, R47, -126, PT ;  /* 0xc2fc00002f00780b */ /* 0x000fca0003f6e000 */
[----:B------:R-:W-:Y:S01]  /*5250*/  @!P6 FMUL R43, R43, 0.5 ;  /* 0x3f0000002b2be820 */ /* 0x000fe20000400000 */
[----:B------:R3:W4:Y:S01]  /*5260*/  MUFU.EX2 R70, R26 ;  /* 0x0000001a00467308 */ /* 0x0007220000000800 */
[----:B--2---:R-:W-:Y:S01]  /*5270*/  @!P2 FMUL R66, R66, R66 ;  /* 0x000000424242a220 */ /* 0x004fe20000400000 */
[----:B------:R-:W-:-:S05]  /*5280*/  FSETP.GEU.AND P2, PT, R71, -126, PT ;  /* 0xc2fc00004700780b */ /* 0x000fca0003f4e000 */
[----:B------:R-:W-:Y:S01]  /*5290*/  @!P3 FMUL R47, R47, 0.5 ;  /* 0x3f0000002f2fb820 */ /* 0x000fe20000400000 */
[----:B------:R2:W5:Y:S01]  /*52a0*/  MUFU.EX2 R74, R43 ;  /* 0x0000002b004a7308 */ /* 0x0005620000000800 */
[----:B-1----:R-:W-:Y:S01]  /*52b0*/  @!P5 FMUL R67, R67, R67 ;  /* 0x000000434343d220 */ /* 0x002fe20000400000 */
[----:B------:R-:W-:Y:S01]  /*52c0*/  FSETP.GEU.AND P5, PT, R78, -126, PT ;  /* 0xc2fc00004e00780b */ /* 0x000fe20003fae000 */
[----:B---3--:R-:W-:Y:S01]  /*52d0*/  FADD R26, R32, R61 ;  /* 0x0000003d201a7221 */ /* 0x008fe20000000000 */
[----:B------:R-:W-:-:S03]  /*52e0*/  F2FP.F16.F32.PACK_AB R32, R19, R32 ;  /* 0x000000201320723e */ /* 0x000fc600000000ff */
[----:B------:R-:W-:Y:S01]  /*52f0*/  @!P2 FMUL R71, R71, 0.5 ;  /* 0x3f0000004747a820 */ /* 0x000fe20000400000 */
[----:B------:R1:W3:Y:S01]  /*5300*/  MUFU.EX2 R76, R47 ;  /* 0x0000002f004c7308 */ /* 0x0002e20000000800 */
[----:B----4-:R-:W-:Y:S01]  /*5310*/  @!P4 FMUL R70, R70, R70 ;  /* 0x000000464646c220 */ /* 0x010fe20000400000 */
[----:B------:R-:W-:Y:S01]  /*5320*/  FSETP.GEU.AND P4, PT, R75, -126, PT ;  /* 0xc2fc00004b00780b */ /* 0x000fe20003f8e000 */
[----:B--2---:R-:W-:Y:S01]  /*5330*/  FADD R43, R23, R52 ;  /* 0x00000034172b7221 */ /* 0x004fe20000000000 */
[----:B------:R-:W-:Y:S01]  /*5340*/  F2FP.F16.F32.PACK_AB R52, R52, R69 ;  /* 0x000000453434723e */ /* 0x000fe200000000ff */
[----:B------:R-:W-:Y:S01]  /*5350*/  FADD R80, R29, R70 ;  /* 0x000000461d507221 */ /* 0x000fe20000000000 */
[----:B------:R-:W-:Y:S01]  /*5360*/  F2FP.F16.F32.PACK_AB R29, R38, R29 ;  /* 0x0000001d261d723e */ /* 0x000fe200000000ff */
[----:B------:R-:W-:Y:S01]  /*5370*/  @!P5 FMUL R78, R78, 0.5 ;  /* 0x3f0000004e4ed820 */ /* 0x000fe20000400000 */
[----:B------:R-:W2:Y:S01]  /*5380*/  MUFU.EX2 R71, R71 ;  /* 0x0000004700477308 */ /* 0x000ea20000000800 */
[----:B-----5:R-:W-:Y:S01]  /*5390*/  @!P6 FMUL R74, R74, R74 ;  /* 0x0000004a4a4ae220 */ /* 0x020fe20000400000 */
[----:B------:R-:W-:Y:S01]  /*53a0*/  FSETP.GEU.AND P6, PT, R82, -126, PT ;  /* 0xc2fc00005200780b */ /* 0x000fe20003fce000 */
[----:B-1----:R-:W-:Y:S01]  /*53b0*/  FADD R47, R7, R26 ;  /* 0x0000001a072f7221 */ /* 0x002fe20000000000 */
[----:B------:R-:W-:Y:S01]  /*53c0*/  FADD R7, R11, R40 ;  /* 0x000000280b077221 */ /* 0x000fe20000000000 */
[----:B------:R-:W-:Y:S01]  /*53d0*/  FADD R26, R15, R44 ;  /* 0x0000002c0f1a7221 */ /* 0x000fe20000000000 */
[----:B------:R-:W-:Y:S01]  /*53e0*/  F2FP.F16.F32.PACK_AB R40, R40, R45 ;  /* 0x0000002d2828723e */ /* 0x000fe200000000ff */
[----:B------:R-:W-:Y:S01]  /*53f0*/  @!P4 FMUL R75, R75, 0.5 ;  /* 0x3f0000004b4bc820 */ /* 0x000fe20000400000 */
[----:B------:R-:W1:Y:S01]  /*5400*/  MUFU.EX2 R78, R78 ;  /* 0x0000004e004e7308 */ /* 0x000e620000000800 */
[----:B---3--:R-:W-:Y:S01]  /*5410*/  @!P3 FMUL R76, R76, R76 ;  /* 0x0000004c4c4cb220 */ /* 0x008fe20000400000 */
[----:B------:R-:W-:Y:S01]  /*5420*/  FSETP.GEU.AND P3, PT, R83, -126, PT ;  /* 0xc2fc00005300780b */ /* 0x000fe20003f6e000 */
[----:B------:R-:W-:Y:S01]  /*5430*/  FADD R51, R7, R58 ;  /* 0x0000003a07337221 */ /* 0x000fe20000000000 */
[----:B------:R-:W-:Y:S01]  /*5440*/  FADD R62, R26, R43 ;  /* 0x0000002b1a3e7221 */ /* 0x000fe20000000000 */
[----:B------:R-:W-:Y:S01]  /*5450*/  FADD R7, R8, R49 ;  /* 0x0000003108077221 */ /* 0x000fe20000000000 */
[----:B------:R-:W-:Y:S01]  /*5460*/  FADD R26, R14, R65 ;  /* 0x000000410e1a7221 */ /* 0x000fe20000000000 */
[----:B------:R-:W-:Y:S01]  /*5470*/  @!P6 FMUL R82, R82, 0.5 ;  /* 0x3f0000005252e820 */ /* 0x000fe20000400000 */
[----:B------:R-:W3:Y:S01]  /*5480*/  MUFU.EX2 R75, R75 ;  /* 0x0000004b004b7308 */ /* 0x000ee20000000800 */
[----:B--2---:R-:W-:Y:S01]  /*5490*/  @!P2 FMUL R71, R71, R71 ;  /* 0x000000474747a220 */ /* 0x004fe20000400000 */
[----:B------:R-:W-:Y:S01]  /*54a0*/  FADD R58, R16, R73 ;  /* 0x00000049103a7221 */ /* 0x000fe20000000000 */
[----:B------:R-:W-:Y:S01]  /*54b0*/  FSETP.GEU.AND P2, PT, R77, -126, PT ;  /* 0xc2fc00004d00780b */ /* 0x000fe20003f4e000 */
[----:B------:R-:W-:Y:S01]  /*54c0*/  FADD R43, R7, R26 ;  /* 0x0000001a072b7221 */ /* 0x000fe20000000000 */
[----:B------:R-:W-:Y:S01]  /*54d0*/  FADD R7, R13, R18 ;  /* 0x000000120d077221 */ /* 0x000fe20000000000 */
[----:B------:R-:W-:Y:S01]  /*54e0*/  FADD R64, R9, R58 ;  /* 0x0000003a09407221 */ /* 0x000fe20000000000 */
[----:B------:R-:W-:Y:S01]  /*54f0*/  @!P3 FMUL R83, R83, 0.5 ;  /* 0x3f0000005353b820 */ /* 0x000fe20000400000 */
[----:B------:R-:W2:Y:S01]  /*5500*/  MUFU.EX2 R82, R82 ;  /* 0x0000005200527308 */ /* 0x000ea20000000800 */
[----:B-1----:R-:W-:Y:S01]  /*5510*/  @!P5 FMUL R78, R78, R78 ;  /* 0x0000004e4e4ed220 */ /* 0x002fe20000400000 */
[----:B------:R-:W-:Y:S01]  /*5520*/  FSETP.GEU.AND P5, PT, R86, -126, PT ;  /* 0xc2fc00005600780b */ /* 0x000fe20003fae000 */
[----:B------:R-:W-:Y:S01]  /*5530*/  FADD R26, R21, R22 ;  /* 0x00000016151a7221 */ /* 0x000fe20000000000 */
[----:B------:R-:W-:Y:S01]  /*5540*/  FADD R9, R17, R20 ;  /* 0x0000001411097221 */ /* 0x000fe20000000000 */
[----:B------:R-:W-:Y:S01]  /*5550*/  FADD R58, R41, R56 ;  /* 0x00000038293a7221 */ /* 0x000fe20000000000 */
[----:B------:R-:W-:Y:S01]  /*5560*/  FADD R84, R33, R76 ;  /* 0x0000004c21547221 */ /* 0x000fe20000000000 */
[----:B------:R-:W-:Y:S01]  /*5570*/  FADD R7, R7, R26 ;  /* 0x0000001a07077221 */ /* 0x000fe20000000000 */
        /* <DEDUP_REMOVED lines=8> */
[----:B------:R-:W-:Y:S01]  /*5600*/  @!P2 FMUL R77, R77, 0.5 ;  /* 0x3f0000004d4da820 */ /* 0x000fe20000400000 */
[----:B--2---:R-:W-:Y:S01]  /*5610*/  @!P6 FMUL R82, R82, R82 ;  /* 0x000000525252e220 */ /* 0x004fe20000400000 */
[----:B------:R-:W-:Y:S01]  /*5620*/  FSETP.GEU.AND P6, PT, R87, -126, PT ;  /* 0xc2fc00005700780b */ /* 0x000fe20003fce000 */
[----:B------:R-:W-:Y:S01]  /*5630*/  FADD R136, R9, R84 ;  /* 0x0000005409887221 */ /* 0x000fe20000000000 */
[----:B------:R-:W-:Y:S01]  /*5640*/  FADD R137, R26, R81 ;  /* 0x000000511a897221 */ /* 0x000fe20000000000 */
[----:B------:R-:W2:Y:S01]  /*5650*/  MUFU.EX2 R86, R86 ;  /* 0x0000005600567308 */ /* 0x000ea20000000800 */
[----:B------:R-:W-:Y:S01]  /*5660*/  FADD R85, R37, R82 ;  /* 0x0000005225557221 */ /* 0x000fe20000000000 */
[----:B------:R-:W-:Y:S01]  /*5670*/  @!P4 FMUL R79, R79, 0.5 ;  /* 0x3f0000004f4fc820 */ /* 0x000fe20000400000 */
[----:B------:R-:W-:Y:S01]  /*5680*/  FADD R26, R38, R67 ;  /* 0x00000043261a7221 */ /* 0x000fe20000000000 */
[----:B-1----:R-:W-:Y:S01]  /*5690*/  @!P3 FMUL R83, R83, R83 ;  /* 0x000000535353b220 */ /* 0x002fe20000400000 */
[----:B------:R-:W-:Y:S01]  /*56a0*/  FSETP.GEU.AND P3, PT, R12, -126, PT ;  /* 0xc2fc00000c00780b */ /* 0x000fe20003f6e000 */
[----:B------:R-:W-:Y:S01]  /*56b0*/  FADD R139, R80, R85 ;  /* 0x00000055508b7221 */ /* 0x000fe20000000000 */
[----:B------:R-:W-:Y:S01]  /*56c0*/  FADD R9, R27, R66 ;  /* 0x000000421b097221 */ /* 0x000fe20000000000 */
[----:B------:R-:W1:Y:S01]  /*56d0*/  MUFU.EX2 R79, R79 ;  /* 0x0000004f004f7308 */ /* 0x000e620000000800 */
[----:B------:R-:W-:Y:S01]  /*56e0*/  FADD R81, R54, R83 ;  /* 0x0000005336517221 */ /* 0x000fe20000000000 */
[----:B------:R-:W-:Y:S01]  /*56f0*/  @!P6 FMUL R87, R87, 0.5 ;  /* 0x3f0000005757e820 */ /* 0x000fe20000400000 */
[----:B------:R-:W-:Y:S01]  /*5700*/  FADD R80, R35, R78 ;  /* 0x0000004e23507221 */ /* 0x000fe20000000000 */
[----:B------:R-:W-:Y:S01]  /*5710*/  FADD R47, R47, R60 ;  /* 0x0000003c2f2f7221 */ /* 0x000fe20000000000 */
[----:B------:R-:W-:Y:S01]  /*5720*/  FADD R138, R26, R81 ;  /* 0x000000511a8a7221 */ /* 0x000fe20000000000 */
[----:B------:R-:W-:Y:S01]  /*5730*/  FADD R26, R31, R74 ;  /* 0x0000004a1f1a7221 */ /* 0x000fe20000000000 */
[----:B------:R-:W-:Y:S01]  /*5740*/  FADD R51, R51, R62 ;  /* 0x0000003e33337221 */ /* 0x000fe20000000000 */
[----:B------:R3:W4:Y:S01]  /*5750*/  MUFU.EX2 R55, R87 ;  /* 0x0000005700377308 */ /* 0x0007220000000800 */
[----:B--2---:R-:W-:Y:S01]  /*5760*/  @!P5 FMUL R86, R86, R86 ;  /* 0x000000565656d220 */ /* 0x004fe20000400000 */
[----:B------:R-:W-:Y:S01]  /*5770*/  @!P3 FMUL R12, R12, 0.5 ;  /* 0x3f0000000c0cb820 */ /* 0x000fe20000400000 */
[----:B------:R-:W-:Y:S01]  /*5780*/  FADD R64, R43, R64 ;  /* 0x000000402b407221 */ /* 0x000fe20000000000 */
[----:B------:R-:W-:Y:S01]  /*5790*/  FADD R58, R7, R58 ;  /* 0x0000003a073a7221 */ /* 0x000fe20000000000 */
[----:B------:R-:W-:Y:S01]  /*57a0*/  FADD R81, R39, R86 ;  /* 0x0000005627517221 */ /* 0x000fe20000000000 */
[----:B------:R-:W-:Y:S01]  /*57b0*/  FADD R136, R136, R139 ;  /* 0x0000008b88887221 */ /* 0x000fe20000000000 */
[----:B------:R-:W-:Y:S01]  /*57c0*/  FADD R137, R137, R138 ;  /* 0x0000008a89897221 */ /* 0x000fe20000000000 */
[----:B------:R-:W2:Y:S01]  /*57d0*/  MUFU.EX2 R12, R12 ;  /* 0x0000000c000c7308 */ /* 0x000ea20000000800 */
[----:B-1----:R-:W-:Y:S01]  /*57e0*/  @!P4 FMUL R79, R79, R79 ;  /* 0x0000004f4f4fc220 */ /* 0x002fe20000400000 */
[----:B---3--:R-:W-:Y:S01]  /*57f0*/  FADD R87, R9, R80 ;  /* 0x0000005009577221 */ /* 0x008fe20000000000 */
[----:B------:R-:W-:Y:S01]  /*5800*/  FADD R9, R34, R63 ;  /* 0x0000003f22097221 */ /* 0x000fe20000000000 */
[----:B------:R-:W-:Y:S01]  /*5810*/  FADD R80, R42, R71 ;  /* 0x000000472a507221 */ /* 0x000fe20000000000 */
[----:B------:R-:W-:Y:S01]  /*5820*/  FADD R84, R50, R79 ;  /* 0x0000004f32547221 */ /* 0x000fe20000000000 */
[----:B------:R-:W-:Y:S01]  /*5830*/  FADD R26, R26, R81 ;  /* 0x000000511a1a7221 */ /* 0x000fe20000000000 */
[----:B------:R-:W-:Y:S01]  /*5840*/  FADD R58, R51, R58 ;  /* 0x0000003a333a7221 */ /* 0x000fe20000000000 */
[----:B------:R-:W1:Y:S01]  /*5850*/  MUFU.EX2 R77, R77 ;  /* 0x0000004d004d7308 */ /* 0x000e620000000800 */
[----:B----4-:R-:W-:Y:S01]  /*5860*/  @!P6 FMUL R55, R55, R55 ;  /* 0x000000373737e220 */ /* 0x010fe20000400000 */
[----:B------:R-:W-:Y:S01]  /*5870*/  FADD R9, R9, R84 ;  /* 0x0000005409097221 */ /* 0x000fe20000000000 */
[----:B------:R-:W-:Y:S01]  /*5880*/  FADD R87, R87, R26 ;  /* 0x0000001a57577221 */ /* 0x000fe20000000000 */
[----:B------:R-:W-:Y:S01]  /*5890*/  FADD R47, R47, R64 ;  /* 0x000000402f2f7221 */ /* 0x000fe20000000000 */
[----:B------:R-:W-:Y:S01]  /*58a0*/  FADD R85, R68, R55 ;  /* 0x0000003744557221 */ /* 0x000fe20000000000 */
[----:B------:R-:W-:Y:S01]  /*58b0*/  SHF.L.U32 R7, R6, 0x1f, RZ ;  /* 0x0000001f06077819 */ /* 0x000fe200000006ff */
[----:B------:R-:W-:Y:S01]  /*58c0*/  FADD R87, R136, R87 ;  /* 0x0000005788577221 */ /* 0x000fe20000000000 */
[----:B------:R-:W-:Y:S01]  /*58d0*/  FADD R47, R47, R58 ;  /* 0x0000003a2f2f7221 */ /* 0x000fe20000000000 */
[----:B------:R-:W-:Y:S01]  /*58e0*/  FADD R80, R80, R85 ;  /* 0x0000005550507221 */ /* 0x000fe20000000000 */
[----:B--2---:R-:W-:Y:S01]  /*58f0*/  @!P3 FMUL R12, R12, R12 ;  /* 0x0000000c0c0cb220 */ /* 0x004fe20000400000 */
[----:B------:R-:W-:-:S02]  /*5900*/  F2FP.F16.F32.PACK_AB R31, R42, R31 ;  /* 0x0000001f2a1f723e */ /* 0x000fc400000000ff */
[----:B------:R-:W-:Y:S01]  /*5910*/  FADD R80, R9, R80 ;  /* 0x0000005009507221 */ /* 0x000fe20000000000 */
[----:B------:R-:W-:Y:S01]  /*5920*/  FFMA R5, R12, R5, R47 ;  /* 0x000000050c057223 */ /* 0x000fe2000000002f */
[----:B------:R-:W-:Y:S01]  /*5930*/  F2FP.F16.F32.PACK_AB R25, R30, R25 ;  /* 0x000000191e19723e */ /* 0x000fe200000000ff */
[-C--:B------:R-:W-:Y:S01]  /*5940*/  FMUL R88, R88, R12.reuse ;  /* 0x0000000c58587220 */ /* 0x080fe20000400000 */
[----:B------:R-:W-:Y:S01]  /*5950*/  FADD R80, R137, R80 ;  /* 0x0000005089507221 */ /* 0x000fe20000000000 */
[----:B-1----:R-:W-:Y:S01]  /*5960*/  @!P2 FMUL R77, R77, R77 ;  /* 0x0000004d4d4da220 */ /* 0x002fe20000400000 */
[----:B------:R1:W2:Y:S01]  /*5970*/  SYNCS.PHASECHK.TRANS64.TRYWAIT P2, [UR7+0x24000], R7 ;  /* 0x02400007ff0075a7 */ /* 0x0002a20008040147 */
[----:B------:R-:W-:Y:S01]  /*5980*/  F2FP.F16.F32.PACK_AB R27, R34, R27 ;  /* 0x0000001b221b723e */ /* 0x000fe200000000ff */
[----:B------:R-:W-:Y:S01]  /*5990*/  FADD R80, R87, R80 ;  /* 0x0000005057507221 */ /* 0x000fe20000000000 */
[----:B------:R-:W-:Y:S01]  /*59a0*/  F2FP.F16.F32.PACK_AB R33, R46, R33 ;  /* 0x000000212e21723e */ /* 0x000fe200000000ff */
[----:B------:R-:W-:Y:S01]  /*59b0*/  FMUL R89, R89, R12 ;  /* 0x0000000c59597220 */ /* 0x000fe20000400000 */
[----:B------:R-:W-:Y:S01]  /*59c0*/  F2FP.F16.F32.PACK_AB R35, R50, R35 ;  /* 0x000000233223723e */ /* 0x000fe200000000ff */
[----:B------:R-:W-:Y:S01]  /*59d0*/  FFMA R2, R77, R2, R80 ;  /* 0x000000024d027223 */ /* 0x000fe20000000050 */
[----:B------:R-:W-:Y:S01]  /*59e0*/  F2FP.F16.F32.PACK_AB R37, R54, R37 ;  /* 0x000000253625723e */ /* 0x000fe200000000ff */
[----:B------:R-:W-:Y:S01]  /*59f0*/  FMUL R92, R92, R12 ;  /* 0x0000000c5c5c7220 */ /* 0x000fe20000400000 */
[----:B------:R-:W-:Y:S01]  /*5a00*/  F2FP.F16.F32.PACK_AB R38, R41, R16 ;  /* 0x000000102926723e */ /* 0x000fe200000000ff */
[-C--:B------:R-:W-:Y:S01]  /*5a10*/  FMUL R93, R93, R12.reuse ;  /* 0x0000000c5d5d7220 */ /* 0x080fe20000400000 */
[----:B------:R-:W-:Y:S01]  /*5a20*/  F2FP.F16.F32.PACK_AB R42, R18, R49 ;  /* 0x00000031122a723e */ /* 0x000fe200000000ff */
[-C--:B------:R-:W-:Y:S01]  /*5a30*/  FMUL R96, R96, R12.reuse ;  /* 0x0000000c60607220 */ /* 0x080fe20000400000 */
[----:B------:R-:W-:Y:S01]  /*5a40*/  F2FP.F16.F32.PACK_AB R44, R44, R53 ;  /* 0x000000352c2c723e */ /* 0x000fe200000000ff */
[-C--:B------:R-:W-:Y:S01]  /*5a50*/  FMUL R97, R97, R12.reuse ;  /* 0x0000000c61617220 */ /* 0x080fe20000400000 */
        /* <DEDUP_REMOVED lines=17> */
[----:B------:R-:W-:Y:S01]  /*5b70*/  FMUL R133, R133, R12 ;  /* 0x0000000c85857220 */ /* 0x000fe20000400000 */
        /* <DEDUP_REMOVED lines=38> */
[----:B-12---:R-:W-:Y:S06]  /*5de0*/  @!P0 BRA `(.L_x_27) ;  /* 0x0000000000048947 */ /* 0x006fec0003800000 */
[----:B------:R-:W-:Y:S01]  /*5df0*/  BPT.TRAP 0x1 ;  /* 0x000000040000795c */ /* 0x000fe20000300000 */
.L_x_27:
[----:B------:R-:W-:Y:S05]  /*5e00*/  @P2 BRA `(.L_x_28) ;  /* 0x0000000000082947 */ /* 0x000fea0003800000 */
[----:B------:R-:W1:Y:S02]  /*5e10*/  SYNCS.PHASECHK.TRANS64.TRYWAIT P2, [UR7+0x24000], R7 ;  /* 0x02400007ff0075a7 */ /* 0x000e640008040147 */
[----:B-1----:R-:W-:Y:S05]  /*5e20*/  @!P2 BRA `(.L_x_29) ;  /* 0x0000003000eca947 */ /* 0x002fea0003800000 */
.L_x_28:
[----:B------:R-:W-:Y:S01]  /*5e30*/  UIMAD UR10, UR11, 0x600, UR5 ;  /* 0x000006000b0a78a4 */ /* 0x000fe2000f8e0205 */
[----:B------:R-:W-:Y:S01]  /*5e40*/  WARPGROUP.ARRIVE ;  /* 0x00000000000079c5 */ /* 0x000fe20000000000 */
[----:B------:R-:W-:Y:S01]  /*5e50*/  UMOV UR15, 0x80000020 ;  /* 0x80000020000f7882 */ /* 0x000fe20000000000 */
[----:B------:R-:W-:-:S04]  /*5e60*/  F2FP.F16.F32.PACK_AB R55, R55, R86 ;  /* 0x000000563737723e */ /* 0x000fc800000000ff */
[----:B------:R-:W-:Y:S02]  /*5e70*/  UMOV UR14, UR10 ;  /* 0x0000000a000e7c82 */ /* 0x000fe40008000000 */
        /* <DEDUP_REMOVED lines=28> */
[----:B------:R-:W-:Y:S01]  /*6040*/  UIADD3 UR10, UR10, 0x1c0, URZ ;  /* 0x000001c00a0a7890 */ /* 0x000fe2000fffe03f */
[----:B------:R-:W-:Y:S02]  /*6050*/  WARPGROUP.DEPBAR.LE gsb0, 0x0 ;  /* 0x00008000000079c5 */ /* 0x000fe40000010000 */
[----:B------:R-:W-:-:S06]  /*6060*/  WARPGROUP.ARRIVE ;  /* 0x00000000000079c5 */ /* 0x000fcc0000000000 */
[----:B------:R-:W-:Y:S01]  /*6070*/  HGMMA.64x96x16.F32 R88, R48, gdesc[UR12].tnspB, R88, gsb0 ;  /* 0x4160000c30587df0 */ /* 0x000fe20008000858 */
[----:B------:R-:W-:Y:S01]  /*6080*/  UMOV UR14, UR10 ;  /* 0x0000000a000e7c82 */ /* 0x000fe20008000000 */
[----:B------:R-:W-:Y:S01]  /*6090*/  UMOV UR15, 0x80000020 ;  /* 0x80000020000f7882 */ /* 0x000fe20000000000 */
[----:B------:R-:W-:Y:S02]  /*60a0*/  WARPGROUP.DEPBAR.LE gsb0, 0x0 ;  /* 0x00008000000079c5 */ /* 0x000fe40000010000 */
[----:B------:R-:W-:-:S06]  /*60b0*/  WARPGROUP.ARRIVE ;  /* 0x00000000000079c5 */ /* 0x000fcc0000000000 */
[----:B------:R-:W-:Y:S03]  /*60c0*/  HGMMA.64x96x16.F32 R88, R52, gdesc[UR12].tnspB, R88, gsb0 ;  /* 0x4160000c34587df0 */ /* 0x000fe60008000858 */
[----:B------:R-:W-:Y:S02]  /*60d0*/  WARPGROUP.DEPBAR.LE gsb0, 0x0 ;  /* 0x00008000000079c5 */ /* 0x000fe40000010000 */
[----:B------:R-:W-:Y:S05]  /*60e0*/  @!P0 BRA `(.L_x_30) ;  /* 0x0000000000048947 */ /* 0x000fea0003800000 */
[----:B------:R-:W-:Y:S01]  /*60f0*/  BPT.TRAP 0x1 ;  /* 0x000000040000795c */ /* 0x000fe20000300000 */
.L_x_30:
[----:B------:R-:W-:-:S04]  /*6100*/  ULEA UR7, UR4, UR36, 0x3 ;  /* 0x0000002404077291 */ /* 0x000fc8000f8e183f */
[----:B------:R-:W-:-:S04]  /*6110*/  UIADD3 UR7, UR7, 0x24028, URZ ;  /* 0x0002402807077890 */ /* 0x000fc8000fffe03f */
[----:B------:R-:W-:-:S09]  /*6120*/  UPRMT UR7, URZ, 0x654, UR7 ;  /* 0x000006543f077896 */ /* 0x000fd20008000007 */
[----:B------:R-:W-:Y:S01]  /*6130*/  SYNCS.ARRIVE.TRANS64.RED.A1T0 RZ, [UR7], RZ ;  /* 0x000000ffffff79a7 */ /* 0x000fe20008100407 */
[----:B------:R-:W-:Y:S05]  /*6140*/  @P1 BRA `(.L_x_31) ;  /* 0x0000000000041947 */ /* 0x000fea0003800000 */
[----:B------:R-:W-:Y:S01]  /*6150*/  BPT.TRAP 0x1 ;  /* 0x000000040000795c */ /* 0x000fe20000300000 */
.L_x_31:
[----:B------:R-:W-:-:S04]  /*6160*/  UIADD3 UR4, UR4, 0x1, URZ ;  /* 0x0000000104047890 */ /* 0x000fc8000fffe03f */
[----:B------:R-:W-:-:S04]  /*6170*/  UISETP.NE.AND UP0, UPT, UR4, 0x5, UPT ;  /* 0x000000050400788c */ /* 0x000fc8000bf05270 */
[----:B------:R-:W-:Y:S01]  /*6180*/  USEL UR7, UR4, URZ, UP0 ;  /* 0x0000003f04077287 */ /* 0x000fe20008000000 */
[----:B------:R-:W-:Y:S11]  /*6190*/  @!P0 BRA `(.L_x_32) ;  /* 0x0000000000048947 */ /* 0x000ff60003800000 */
[----:B------:R-:W-:Y:S01]  /*61a0*/  BPT.TRAP 0x1 ;  /* 0x000000040000795c */ /* 0x000fe20000300000 */
.L_x_32:
[----:B------:R-:W-:-:S04]  /*61b0*/  ULEA UR4, UR7, UR36, 0x3 ;  /* 0x0000002407047291 */ /* 0x000fc8000f8e183f */
[----:B------:R-:W-:-:S04]  /*61c0*/  UIADD3 UR4, UR4, 0x24028, URZ ;  /* 0x0002402804047890 */ /* 0x000fc8000fffe03f */
[----:B------:R-:W-:-:S09]  /*61d0*/  UPRMT UR4, URZ, 0x654, UR4 ;  /* 0x000006543f047896 */ /* 0x000fd20008000004 */
[----:B------:R-:W-:Y:S01]  /*61e0*/  SYNCS.ARRIVE.TRANS64.RED.A1T0 RZ, [UR4], RZ ;  /* 0x000000ffffff79a7 */ /* 0x000fe20008100404 */
[----:B------:R-:W-:Y:S05]  /*61f0*/  @P1 BRA `(.L_x_33) ;  /* 0x0000000000041947 */ /* 0x000fea0003800000 */
[----:B------:R-:W-:Y:S01]  /*6200*/  BPT.TRAP 0x1 ;  /* 0x000000040000795c */ /* 0x000fe20000300000 */
.L_x_33:
[----:B------:R-:W-:Y:S01]  /*6210*/  UIADD3 UR4, UR7, 0x1, URZ ;  /* 0x0000000107047890 */ /* 0x000fe2000fffe03f */
[C---:B------:R-:W-:Y:S01]  /*6220*/  ISETP.GT.AND P2, PT, R0.reuse, 0x2, PT ;  /* 0x000000020000780c */ /* 0x040fe20003f44270 */
[----:B------:R-:W-:Y:S01]  /*6230*/  UIADD3 UR7, UR11, 0x1, URZ ;  /* 0x000000010b077890 */ /* 0x000fe2000fffe03f */
[----:B------:R-:W-:Y:S01]  /*6240*/  IADD3 R0, R0, -0x1, RZ ;  /* 0xffffffff00007810 */ /* 0x000fe20007ffe0ff */
[----:B------:R-:W-:Y:S01]  /*6250*/  UISETP.NE.AND UP0, UPT, UR4, 0x5, UPT ;  /* 0x000000050400788c */ /* 0x000fe2000bf05270 */
[----:B-1----:R-:W-:Y:S01]  /*6260*/  MOV R7, R3 ;  /* 0x0000000300077202 */ /* 0x002fe20000000f00 */
[----:B------:R-:W-:Y:S01]  /*6270*/  UISETP.NE.AND UP1, UPT, UR7, 0x5, UPT ;  /* 0x000000050700788c */ /* 0x000fe2000bf25270 */
[----:B------:R-:W-:Y:S01]  /*6280*/  MOV R9, R4 ;  /* 0x0000000400097202 */ /* 0x000fe20000000f00 */
[----:B------:R-:W-:Y:S02]  /*6290*/  USEL UR4, UR4, URZ, UP0 ;  /* 0x0000003f04047287 */ /* 0x000fe40008000000 */
[----:B------:R-:W-:-:S02]  /*62a0*/  USEL UR10, URZ, 0x1, UP1 ;  /* 0x000000013f0a7887 */ /* 0x000fc40008800000 */
[----:B------:R-:W-:-:S04]  /*62b0*/  USEL UR7, UR7, URZ, UP1 ;  /* 0x0000003f07077287 */ /* 0x000fc80008800000 */
[----:B------:R-:W-:Y:S01]  /*62c0*/  LOP3.LUT R6, R6, UR10, RZ, 0x3c, !PT ;  /* 0x0000000a06067c12 */ /* 0x000fe2000f8e3cff */
[----:B------:R-:W-:Y:S07]  /*62d0*/  @P2 BRA `(.L_x_34) ;  /* 0xffffffd400642947 */ /* 0x000fee000383ffff */
.L_x_23:
[----:B------:R-:W1:Y:S01]  /*62e0*/  SHFL.BFLY PT, R0, R5, 0x1, 0x1f ;  /* 0x0c201f0005007f89 */ /* 0x000e6200000e0000 */
[----:B------:R-:W-:Y:S01]  /*62f0*/  BSSY B0, `(.L_x_35) ;  /* 0x0000023000007945 */ /* 0x000fe20003800000 */
[----:B------:R-:W-:Y:S02]  /*6300*/  MOV R8, 0x3f800000 ;  /* 0x3f80000000087802 */ /* 0x000fe40000000f00 */
[----:B------:R-:W2:Y:S01]  /*6310*/  SHFL.BFLY PT, R7, R2, 0x1, 0x1f ;  /* 0x0c201f0002077f89 */ /* 0x000ea200000e0000 */
[----:B------:R-:W-:Y:S02]  /*6320*/  MOV R6, 0x3f800000 ;  /* 0x3f80000000067802 */ /* 0x000fe40000000f00 */
[----:B------:R-:W-:Y:S01]  /*6330*/  MOV R11, 0x7f800000 ;  /* 0x7f800000000b7802 */ /* 0x000fe20000000f00 */
[----:B-1----:R-:W-:Y:S01]  /*6340*/  FADD R0, R0, R5 ;  /* 0x0000000500007221 */ /* 0x002fe20000000000 */
[----:B--2---:R-:W-:-:S04]  /*6350*/  FADD R14, R7, R2 ;  /* 0x00000002070e7221 */ /* 0x004fc80000000000 */
[----:B------:R-:W1:Y:S04]  /*6360*/  SHFL.BFLY PT, R9, R0, 0x2, 0x1f ;  /* 0x0c401f0000097f89 */ /* 0x000e6800000e0000 */
[----:B------:R-:W2:Y:S01]  /*6370*/  SHFL.BFLY PT, R15, R14, 0x2, 0x1f ;  /* 0x0c401f000e0f7f89 */ /* 0x000ea200000e0000 */
[C---:B-1----:R-:W-:Y:S01]  /*6380*/  FSETP.NE.AND P0, PT, R0.reuse, -R9, PT ;  /* 0x800000090000720b */ /* 0x042fe20003f05000 */
[----:B------:R-:W-:Y:S01]  /*6390*/  FADD R2, R0, R9 ;  /* 0x0000000900027221 */ /* 0x000fe20000000000 */
[----:B------:R-:W-:Y:S01]  /*63a0*/  MOV R9, 0x7f800000 ;  /* 0x7f80000000097802 */ /* 0x000fe20000000f00 */
[----:B--2---:R-:W-:-:S10]  /*63b0*/  FADD R5, R14, R15 ;  /* 0x0000000f0e057221 */ /* 0x004fd40000000000 */
[----:B------:R-:W-:Y:S05]  /*63c0*/  @!P0 BRA `(.L_x_36) ;  /* 0x0000000000548947 */ /* 0x000fea0003800000 */
[----:B------:R-:W-:Y:S01]  /*63d0*/  IADD3 R0, R2, 0x1800000, RZ ;  /* 0x0180000002007810 */ /* 0x000fe20007ffe0ff */
[----:B------:R-:W-:Y:S03]  /*63e0*/  BSSY B1, `(.L_x_37) ;  /* 0x000000c000017945 */ /* 0x000fe60003800000 */
[----:B------:R-:W-:-:S04]  /*63f0*/  LOP3.LUT R0, R0, 0x7f800000, RZ, 0xc0, !PT ;  /* 0x7f80000000007812 */ /* 0x000fc800078ec0ff */
[----:B------:R-:W-:-:S13]  /*6400*/  ISETP.GT.U32.AND P0, PT, R0, 0x1ffffff, PT ;  /* 0x01ffffff0000780c */ /* 0x000fda0003f04070 */
[----:B------:R-:W-:Y:S05]  /*6410*/  @P0 BRA `(.L_x_38) ;  /* 0x0000000000100947 */ /* 0x000fea0003800000 */
[----:B------:R-:W-:-:S07]  /*6420*/  MOV R12, 0x6440 ;  /* 0x00006440000c7802 */ /* 0x000fce0000000f00 */
[----:B------:R-:W-:Y:S05]  /*6430*/  CALL.REL.NOINC `($__internal_0_$__cuda_sm20_rcp_rn_f32_slowpath) ;  /* 0x0000003000107944 */ /* 0x000fea0003c00000 */
[----:B------:R-:W-:Y:S01]  /*6440*/  MOV R6, R0 ;  /* 0x0000000000067202 */ /* 0x000fe20000000f00 */
[----:B------:R-:W-:Y:S06]  /*6450*/  BRA `(.L_x_39) ;  /* 0x0000000000107947 */ /* 0x000fec0003800000 */
.L_x_38:
[----:B------:R-:W1:Y:S02]  /*6460*/  MUFU.RCP R7, R2 ;  /* 0x0000000200077308 */ /* 0x000e640000001000 */
[----:B-1----:R-:W-:-:S04]  /*6470*/  FFMA R0, R2, R7, -1 ;  /* 0xbf80000002007423 */ /* 0x002fc80000000007 */
[----:B------:R-:W-:-:S04]  /*6480*/  FADD.FTZ R0, -R0, -RZ ;  /* 0x800000ff00007221 */ /* 0x000fc80000010100 */
[----:B------:R-:W-:-:S07]  /*6490*/  FFMA R6, R7, R0, R7 ;  /* 0x0000000007067223 */ /* 0x000fce0000000007 */
.L_x_39:
[----:B------:R-:W-:Y:S05]  /*64a0*/  BSYNC B1 ;  /* 0x0000000000017941 */ /* 0x000fea0003800000 */
.L_x_37:
[----:B------:R-:W-:Y:S01]  /*64b0*/  FSETP.GEU.AND P0, PT, |R2|, 1.175494350822287508e-38, PT ;  /* 0x008000000200780b */ /* 0x000fe20003f0e200 */
[----:B------:R-:W-:-:S12]  /*64c0*/  ULDC UR4, c[0x0][0x600] ;  /* 0x0001800000047ab9 */ /* 0x000fd80000000800 */
[----:B------:R-:W-:-:S04]  /*64d0*/  @!P0 FMUL R2, R2, 16777216 ;  /* 0x4b80000002028820 */ /* 0x000fc80000400000 */
[----:B------:R-:W1:Y:S02]  /*64e0*/  MUFU.LG2 R0, R2 ;  /* 0x0000000200007308 */ /* 0x000e640000000c00 */
[----:B-1----:R-:W-:-:S04]  /*64f0*/  @!P0 FADD R0, R0, -24 ;  /* 0xc1c0000000008421 */ /* 0x002fc80000000000 */
[----:B------:R-:W-:-:S04]  /*6500*/  FMUL R0, R0, 0.69314718246459960938 ;  /* 0x3f31721800007820 */ /* 0x000fc80000400000 */
[----:B------:R-:W-:-:S07]  /*6510*/  FFMA R11, R3, UR4, R0 ;  /* 0x00000004030b7c23 */ /* 0x000fce0008000000 */
.L_x_36:
[----:B------:R-:W-:Y:S05]  /*6520*/  BSYNC B0 ;  /* 0x0000000000007941 */ /* 0x000fea0003800000 */
.L_x_35:
[----:B------:R-:W-:Y:S01]  /*6530*/  FSETP.NE.AND P0, PT, R14, -R15, PT ;  /* 0x8000000f0e00720b */ /* 0x000fe20003f05000 */
[----:B------:R-:W-:Y:S01]  /*6540*/  ULDC UR4, c[0x0][0x608] ;  /* 0x0001820000047ab9 */ /* 0x000fe20000000800 */
[----:B------:R-:W-:Y:S01]  /*6550*/  BSSY B0, `(.L_x_40) ;  /* 0x0000031000007945 */ /* 0x000fe20003800000 */
[----:B------:R-:W-:-:S04]  /*6560*/  FMUL R6, R6, UR4 ;  /* 0x0000000406067c20 */ /* 0x000fc80008400000 */
        /* <DEDUP_REMOVED lines=24> */
[----:B------:R-:W-:Y:S06]  /*66f0*/  @!P0 BRA `(.L_x_41) ;  /* 0x0000000000588947 */ /* 0x000fec0003800000 */
[----:B------:R-:W-:Y:S01]  /*6700*/  IADD3 R0, R5, 0x1800000, RZ ;  /* 0x0180000005007810 */ /* 0x000fe20007ffe0ff */
[----:B------:R-:W-:Y:S03]  /*6710*/  BSSY B1, `(.L_x_42) ;  /* 0x000000d000017945 */ /* 0x000fe60003800000 */
[----:B------:R-:W-:-:S04]  /*6720*/  LOP3.LUT R0, R0, 0x7f800000, RZ, 0xc0, !PT ;  /* 0x7f80000000007812 */ /* 0x000fc800078ec0ff */
[----:B------:R-:W-:-:S13]  /*6730*/  ISETP.GT.U32.AND P0, PT, R0, 0x1ffffff, PT ;  /* 0x01ffffff0000780c */ /* 0x000fda0003f04070 */
[----:B------:R-:W-:Y:S05]  /*6740*/  @P0 BRA `(.L_x_43) ;  /* 0x0000000000140947 */ /* 0x000fea0003800000 */
[----:B------:R-:W-:Y:S02]  /*6750*/  MOV R2, R5 ;  /* 0x0000000500027202 */ /* 0x000fe40000000f00 */
[----:B------:R-:W-:-:S07]  /*6760*/  MOV R12, 0x6780 ;  /* 0x00006780000c7802 */ /* 0x000fce0000000f00 */
[----:B------:R-:W-:Y:S05]  /*6770*/  CALL.REL.NOINC `($__internal_0_$__cuda_sm20_rcp_rn_f32_slowpath) ;  /* 0x0000002c00407944 */ /* 0x000fea0003c00000 */
[----:B------:R-:W-:Y:S01]  /*6780*/  MOV R8, R0 ;  /* 0x0000000000087202 */ /* 0x000fe20000000f00 */
[----:B------:R-:W-:Y:S06]  /*6790*/  BRA `(.L_x_44) ;  /* 0x0000000000107947 */ /* 0x000fec0003800000 */
.L_x_43:
[----:B------:R-:W1:Y:S02]  /*67a0*/  MUFU.RCP R8, R5 ;  /* 0x0000000500087308 */ /* 0x000e640000001000 */
[----:B-1----:R-:W-:-:S04]  /*67b0*/  FFMA R0, R5, R8, -1 ;  /* 0xbf80000005007423 */ /* 0x002fc80000000008 */
[----:B------:R-:W-:-:S04]  /*67c0*/  FADD.FTZ R3, -R0, -RZ ;  /* 0x800000ff00037221 */ /* 0x000fc80000010100 */
[----:B------:R-:W-:-:S07]  /*67d0*/  FFMA R8, R8, R3, R8 ;  /* 0x0000000308087223 */ /* 0x000fce0000000008 */
.L_x_44:
[----:B------:R-:W-:Y:S05]  /*67e0*/  BSYNC B1 ;  /* 0x0000000000017941 */ /* 0x000fea0003800000 */
.L_x_42:
[----:B------:R-:W-:Y:S01]  /*67f0*/  FSETP.GEU.AND P0, PT, |R5|, 1.175494350822287508e-38, PT ;  /* 0x008000000500780b */ /* 0x000fe20003f0e200 */
[----:B------:R-:W-:-:S12]  /*6800*/  ULDC UR4, c[0x0][0x600] ;  /* 0x0001800000047ab9 */ /* 0x000fd80000000800 */
[----:B------:R-:W-:-:S04]  /*6810*/  @!P0 FMUL R5, R5, 16777216 ;  /* 0x4b80000005058820 */ /* 0x000fc80000400000 */
[----:B------:R-:W1:Y:S02]  /*6820*/  MUFU.LG2 R0, R5 ;  /* 0x0000000500007308 */ /* 0x000e640000000c00 */
[----:B-1----:R-:W-:-:S04]  /*6830*/  @!P0 FADD R0, R0, -24 ;  /* 0xc1c0000000008421 */ /* 0x002fc80000000000 */
[----:B------:R-:W-:-:S04]  /*6840*/  FMUL R9, R0, 0.69314718246459960938 ;  /* 0x3f31721800097820 */ /* 0x000fc80000400000 */
[----:B------:R-:W-:-:S07]  /*6850*/  FFMA R9, R4, UR4, R9 ;  /* 0x0000000404097c23 */ /* 0x000fce0008000009 */
.L_x_41:
[----:B------:R-:W-:Y:S05]  /*6860*/  BSYNC B0 ;  /* 0x0000000000007941 */ /* 0x000fea0003800000 */
.L_x_40:
[----:B------:R-:W-:Y:S01]  /*6870*/  UIADD3 UR4, UR37, -0x1, URZ ;  /* 0xffffffff25047890 */ /* 0x000fe2000fffe03f */
[----:B------:R-:W1:Y:S01]  /*6880*/  S2R R2, SR_TID.X ;  /* 0x0000000000027919 */ /* 0x000e620000002100 */
[----:B------:R-:W-:Y:S01]  /*6890*/  ULDC UR5, c[0x0][0x608] ;  /* 0x0001820000057ab9 */ /* 0x000fe20000000800 */
[----:B------:R-:W-:Y:S01]  /*68a0*/  ULDC.64 UR8, c[0x0][0x208] ;  /* 0x0000820000087ab9 */ /* 0x000fe20000000a00 */
[----:B------:R-:W-:Y:S02]  /*68b0*/  FMUL R8, R8, UR5 ;  /* 0x0000000508087c20 */ /* 0x000fe40008400000 */
[----:B------:R-:W-:Y:S01]  /*68c0*/  ISETP.NE.AND P0, PT, RZ, UR4, PT ;  /* 0x00000004ff007c0c */ /* 0x000fe2000bf05270 */
[----:B------:R-:W-:-:S03]  /*68d0*/  ULEA UR4, UR37, UR36, 0x3 ;  /* 0x0000002425047291 */ /* 0x000fc6000f8e183f */
[----:B------:R-:W-:-:S04]  /*68e0*/  SEL R0, RZ, 0x1, P0 ;  /* 0x00000001ff007807 */ /* 0x000fc80000000000 */
[----:B------:R-:W-:-:S04]  /*68f0*/  SHF.L.U32 R0, R0, 0x1f, RZ ;  /* 0x0000001f00007819 */ /* 0x000fc800000006ff */
[----:B------:R-:W2:Y:S01]  /*6900*/  SYNCS.PHASECHK.TRANS64.TRYWAIT P0, [UR4+0x24098], R0 ;  /* 0x02409800ff0075a7 */ /* 0x000ea20008000144 */
[C---:B-1----:R-:W-:Y:S02]  /*6910*/  LOP3.LUT P1, RZ, R2.reuse, 0x3, RZ, 0xc0, !PT ;  /* 0x0000000302ff7812 */ /* 0x042fe4000782c0ff */
[----:B------:R-:W-:Y:S01]  /*6920*/  LOP3.LUT R16, R2, 0x7f, RZ, 0xc0, !PT ;  /* 0x0000007f02107812 */ /* 0x000fe200078ec0ff */
[----:B--2---:R-:W-:Y:S10]  /*6930*/  @!P0 BRA `(.L_x_45) ;  /* 0x0000002800408947 */ /* 0x004ff40003800000 */
.L_x_96:
[----:B------:R-:W-:Y:S01]  /*6940*/  USHF.L.U32 UR42, UR42, 0x6, URZ ;  /* 0x000000062a2a7899 */ /* 0x000fe2000800063f */
[----:B------:R-:W-:Y:S01]  /*6950*/  BSSY B0, `(.L_x_46) ;  /* 0x0000018000007945 */ /* 0x000fe20003800000 */
[----:B------:R-:W-:-:S03]  /*6960*/  SHF.R.U32.HI R17, RZ, 0x5, R16 ;  /* 0x00000005ff117819 */ /* 0x000fc60000011610 */
[----:B------:R-:W-:Y:S07]  /*6970*/  @P1 BRA `(.L_x_47) ;  /* 0x0000000000541947 */ /* 0x000fee0003800000 */
[----:B------:R-:W2:Y:S01]  /*6980*/  S2UR UR4, SR_CTAID.Y ;  /* 0x00000000000479c3 */ /* 0x000ea20000002600 */
[----:B-1----:R-:W-:Y:S01]  /*6990*/  SHF.R.U32.HI R0, RZ, 0x2, R2 ;  /* 0x00000002ff007819 */ /* 0x002fe20000011602 */
[----:B------:R-:W-:Y:S01]  /*69a0*/  ULDC.64 UR6, c[0x0][0x688] ;  /* 0x0001a20000067ab9 */ /* 0x000fe20000000a00 */
[----:B------:R-:W-:Y:S02]  /*69b0*/  SHF.L.U32 R3, R17, 0x4, RZ ;  /* 0x0000000411037819 */ /* 0x000fe400000006ff */
[----:B------:R-:W-:-:S03]  /*69c0*/  LOP3.LUT R0, R0, 0x7, RZ, 0xc0, !PT ;  /* 0x0000000700007812 */ /* 0x000fc600078ec0ff */
[----:B------:R-:W1:Y:S01]  /*69d0*/  S2UR UR5, SR_CTAID.Z ;  /* 0x00000000000579c3 */ /* 0x000e620000002700 */
[----:B------:R-:W-:-:S04]  /*69e0*/  LOP3.LUT R0, R3, 0xfffffff0, R0, 0xe2, !PT ;  /* 0xfffffff003007812 */ /* 0x000fc800078ee200 */
[----:B------:R-:W-:-:S04]  /*69f0*/  IADD3 R3, R0, UR42, RZ ;  /* 0x0000002a00037c10 */ /* 0x000fc8000fffe0ff */
[----:B------:R-:W-:Y:S01]  /*6a00*/  IADD3 R2, R3, 0x8, RZ ;  /* 0x0000000803027810 */ /* 0x000fe20007ffe0ff */
[----:B--2---:R-:W-:-:S04]  /*6a10*/  UIMAD UR4, UR4, UR6, UR42 ;  /* 0x00000006040472a4 */ /* 0x004fc8000f8e022a */
[----:B-1----:R-:W-:-:S03]  /*6a20*/  UIMAD UR4, UR5, UR7, UR4 ;  /* 0x00000007050472a4 */ /* 0x002fc6000f8e0204 */
[----:B------:R-:W-:Y:S02]  /*6a30*/  ULDC UR5, c[0x0][0x288] ;  /* 0x0000a20000057ab9 */ /* 0x000fe40000000800 */
[----:B------:R-:W-:Y:S02]  /*6a40*/  ISETP.GE.U32.AND P0, PT, R3, UR5, PT ;  /* 0x0000000503007c0c */ /* 0x000fe4000bf06070 */
[----:B------:R-:W-:Y:S02]  /*6a50*/  IADD3 R0, P2, R0, UR4, RZ ;  /* 0x0000000400007c10 */ /* 0x000fe4000ff5e0ff */
[----:B------:R-:W-:Y:S01]  /*6a60*/  ISETP.GE.U32.AND P1, PT, R2, UR5, PT ;  /* 0x0000000502007c0c */ /* 0x000fe2000bf26070 */
[----:B------:R-:W-:Y:S01]  /*6a70*/  ULDC.64 UR4, c[0x0][0x680] ;  /* 0x0001a00000047ab9 */ /* 0x000fe20000000a00 */
[----:B------:R-:W-:Y:S02]  /*6a80*/  IADD3.X R3, RZ, RZ, RZ, P2, !PT ;  /* 0x000000ffff037210 */ /* 0x000fe400017fe4ff */
[----:B------:R-:W-:-:S04]  /*6a90*/  LEA R2, P2, R0, UR4, 0x2 ;  /* 0x0000000400027c11 */ /* 0x000fc8000f8410ff */
[----:B------:R-:W-:-:S05]  /*6aa0*/  LEA.HI.X R3, R0, UR5, R3, 0x2, P2 ;  /* 0x0000000500037c11 */ /* 0x000fca00090f1403 */
[----:B------:R2:W-:Y:S04]  /*6ab0*/  @!P0 STG.E desc[UR8][R2.64], R11 ;  /* 0x0000000b02008986 */ /* 0x0005e8000c101908 */
[----:B------:R2:W-:Y:S02]  /*6ac0*/  @!P1 STG.E desc[UR8][R2.64+0x20], R9 ;  /* 0x0000200902009986 */ /* 0x0005e4000c101908 */
.L_x_47:
[----:B------:R-:W-:Y:S05]  /*6ad0*/  BSYNC B0 ;  /* 0x0000000000007941 */ /* 0x000fea0003800000 */
.L_x_46:
[----:B------:R-:W-:Y:S01]  /*6ae0*/  ULDC.64 UR4, c[0x0][0x730] ;  /* 0x0001cc0000047ab9 */ /* 0x000fe20000000a00 */
[-C--:B------:R-:W-:Y:S01]  /*6af0*/  FMUL R90, R90, R8.reuse ;  /* 0x000000085a5a7220 */ /* 0x080fe20000400000 */
[----:B------:R-:W-:Y:S01]  /*6b00*/  ISETP.NE.U32.AND P0, PT, RZ, UR4, PT ;  /* 0x00000004ff007c0c */ /* 0x000fe2000bf05070 */
[-C--:B------:R-:W-:Y:S01]  /*6b10*/  FMUL R44, R91, R8.reuse ;  /* 0x000000085b2c7220 */ /* 0x080fe20000400000 */
[-C--:B------:R-:W-:Y:S01]  /*6b20*/  FMUL R94, R94, R8.reuse ;  /* 0x000000085e5e7220 */ /* 0x080fe20000400000 */
[-C--:B------:R-:W-:Y:S01]  /*6b30*/  FMUL R48, R95, R8.reuse ;  /* 0x000000085f307220 */ /* 0x080fe20000400000 */
[----:B------:R-:W-:Y:S01]  /*6b40*/  ISETP.NE.AND.EX P0, PT, RZ, UR5, PT, P0 ;  /* 0x00000005ff007c0c */ /* 0x000fe2000bf05300 */
        /* <DEDUP_REMOVED lines=20> */
[----:B------:R-:W-:Y:S06]  /*6c90*/  @P0 BRA `(.L_x_48) ;  /* 0x0000000000200947 */ /* 0x000fec0003800000 */
[----:B------:R-:W-:Y:S02]  /*6ca0*/  ULDC.64 UR4, c[0x0][0x728] ;  /* 0x0001ca0000047ab9 */ /* 0x000fe40000000a00 */
[----:B------:R-:W-:-:S04]  /*6cb0*/  ISETP.NE.U32.AND P0, PT, RZ, UR4, PT ;  /* 0x00000004ff007c0c */ /* 0x000fc8000bf05070 */
[----:B------:R-:W-:-:S13]  /*6cc0*/  ISETP.NE.AND.EX P0, PT, RZ, UR5, PT, P0 ;  /* 0x00000005ff007c0c */ /* 0x000fda000bf05300 */
[----:B------:R-:W-:Y:S05]  /*6cd0*/  @!P0 BRA `(.L_x_49) ;  /* 0x00000000000c8947 */ /* 0x000fea0003800000 */
[----:B-12---:R-:W1:Y:S02]  /*6ce0*/  LDC.64 R2, c[0x0][0x728] ;  /* 0x0001ca00ff027b82 */ /* 0x006e640000000a00 */
[----:B-1----:R4:W5:Y:S01]  /*6cf0*/  LDG.E R2, desc[UR8][R2.64] ;  /* 0x0000000802027981 */ /* 0x002962000c1e1900 */
[----:B------:R-:W-:Y:S05]  /*6d00*/  BRA `(.L_x_48) ;  /* 0x0000000000047947 */ /* 0x000fea0003800000 */
.L_x_49:
[----:B--2---:R-:W3:Y:S02]  /*6d10*/  LDC R2, c[0x0][0x720] ;  /* 0x0001c800ff027b82 */ /* 0x004ee40000000800 */
.L_x_48:
[----:B-1----:R-:W-:Y:S02]  /*6d20*/  MOV R0, RZ ;  /* 0x000000ff00007202 */ /* 0x002fe40000000f00 */
[----:B---3-5:R-:W-:Y:S02]  /*6d30*/  MOV R51, R2 ;  /* 0x0000000200337202 */ /* 0x028fe40000000f00 */
[----:B------:R-:W-:-:S13]  /*6d40*/  LOP3.LUT P0, RZ, R0, 0x1bf, RZ, 0xc0, !PT ;  /* 0x000001bf00ff7812 */ /* 0x000fda000780c0ff */
[----:B------:R-:W-:Y:S05]  /*6d50*/  @!P0 BRA `(.L_x_50) ;  /* 0x0000000000408947 */ /* 0x000fea0003800000 */
[----:B------:R-:W-:Y:S01]  /*6d60*/  MOV R0, 0x0 ;  /* 0x0000000000007802 */ /* 0x000fe20000000f00 */
[----:B------:R-:W-:Y:S01]  /*6d70*/  ULDC.64 UR4, c[0x4][0x70] ;  /* 0x01001c0000047ab9 */ /* 0x000fe20000000a00 */
[----:B------:R-:W-:Y:S01]  /*6d80*/  ULDC.64 UR6, c[0x4][0x8] ;  /* 0x0100020000067ab9 */ /* 0x000fe20000000a00 */
[----:B------:R-:W-:Y:S01]  /*6d90*/  MOV R4, UR4 ;  /* 0x0000000400047c02 */ /* 0x000fe20008000f00 */
[----:B--2-4-:R1:W2:Y:S01]  /*6da0*/  LDC.64 R2, c[0x4][R0] ;  /* 0x0100000000027b82 */ /* 0x0142a20000000a00 */
[----:B------:R-:W-:Y:S01]  /*6db0*/  MOV R5, UR5 ;  /* 0x0000000500057c02 */ /* 0x000fe20008000f00 */
[----:B------:R-:W-:Y:S01]  /*6dc0*/  ULDC.64 UR4, c[0x4][0x78] ;  /* 0x01001e0000047ab9 */ /* 0x000fe20000000a00 */
[----:B------:R-:W-:Y:S02]  /*6dd0*/  MOV R10, UR6 ;  /* 0x00000006000a7c02 */ /* 0x000fe40008000f00 */
[----:B------:R-:W-:Y:S02]  /*6de0*/  MOV R6, UR4 ;  /* 0x0000000400067c02 */ /* 0x000fe40008000f00 */
[----:B------:R-:W-:-:S02]  /*6df0*/  MOV R7, UR5 ;  /* 0x0000000500077c02 */ /* 0x000fc40008000f00 */
[----:B------:R-:W-:Y:S02]  /*6e00*/  MOV R11, UR7 ;  /* 0x00000007000b7c02 */ /* 0x000fe40008000f00 */
[----:B------:R-:W-:Y:S02]  /*6e10*/  MOV R8, 0x70 ;  /* 0x0000007000087802 */ /* 0x000fe40000000f00 */
[----:B------:R-:W-:Y:S02]  /*6e20*/  MOV R12, 0x1 ;  /* 0x00000001000c7802 */ /* 0x000fe40000000f00 */
[----:B-1----:R-:W-:-:S07]  /*6e30*/  MOV R13, RZ ;  /* 0x000000ff000d7202 */ /* 0x002fce0000000f00 */
[----:B------:R-:W-:-:S07]  /*6e40*/  LEPC R20, `(.L_x_50) ;  /* 0x000000001014794e */ /* 0x000fce0000000000 */
[----:B--2---:R-:W-:Y:S05]  /*6e50*/  CALL.ABS.NOINC R2 ;  /* 0x0000000002007343 */ /* 0x004fea0003c00000 */
.L_x_50:
[----:B------:R-:W-:Y:S01]  /*6e60*/  UIADD3 UR4, UR37, -0x1, URZ ;  /* 0xffffffff25047890 */ /* 0x000fe2000fffe03f */
[----:B------:R-:W-:-:S05]  /*6e70*/  MOV R18, UR36 ;  /* 0x0000002400127c02 */ /* 0x000fca0008000f00 */
[----:B--2-4-:R-:W-:-:S05]  /*6e80*/  MOV R3, UR4 ;  /* 0x0000000400037c02 */ /* 0x014fca0008000f00 */
[----:B------:R-:W-:-:S05]  /*6e90*/  IMAD R18, R3, 0x2200, R18 ;  /* 0x0000220003127824 */ /* 0x000fca00078e0212 */
[----:B------:R-:W-:-:S13]  /*6ea0*/  LOP3.LUT P0, RZ, R18, 0x1b0, RZ, 0xc0, !PT ;  /* 0x000001b012ff7812 */ /* 0x000fda000780c0ff */
[----:B------:R-:W-:Y:S05]  /*6eb0*/  @!P0 BRA `(.L_x_51) ;  /* 0x0000000000408947 */ /* 0x000fea0003800000 */
[----:B------:R-:W-:Y:S01]  /*6ec0*/  MOV R0, 0x0 ;  /* 0x0000000000007802 */ /* 0x000fe20000000f00 */
[----:B------:R-:W-:Y:S01]  /*6ed0*/  ULDC.64 UR4, c[0x4][0x70] ;  /* 0x01001c0000047ab9 */ /* 0x000fe20000000a00 */
[----:B------:R-:W-:Y:S01]  /*6ee0*/  ULDC.64 UR6, c[0x4][0x78] ;  /* 0x01001e0000067ab9 */ /* 0x000fe20000000a00 */
[----:B------:R-:W-:Y:S01]  /*6ef0*/  MOV R4, UR4 ;  /* 0x0000000400047c02 */ /* 0x000fe20008000f00 */
[----:B------:R1:W2:Y:S01]  /*6f00*/  LDC.64 R2, c[0x4][R0] ;  /* 0x0100000000027b82 */ /* 0x0002a20000000a00 */
        /* <DEDUP_REMOVED lines=11> */
.L_x_51:
[----:B------:R-:W1:Y:S01]  /*6fc0*/  S2R R5, SR_TID.X ;  /* 0x0000000000057919 */ /* 0x000e620000002100 */
[----:B------:R-:W-:Y:S01]  /*6fd0*/  ULDC.64 UR4, c[0x0][0x730] ;  /* 0x0001cc0000047ab9 */ /* 0x000fe20000000a00 */
[----:B------:R-:W-:Y:S02]  /*6fe0*/  IADD3 R16, R16, 0x1f, RZ ;  /* 0x0000001f10107810 */ /* 0x000fe40007ffe0ff */
[----:B------:R-:W-:Y:S02]  /*6ff0*/  ISETP.NE.U32.AND P0, PT, RZ, UR4, PT ;  /* 0x00000004ff007c0c */ /* 0x000fe4000bf05070 */
[----:B------:R-:W-:Y:S02]  /*7000*/  ISETP.GT.U32.AND P1, PT, R16, 0x3e, PT ;  /* 0x0000003e1000780c */ /* 0x000fe40003f24070 */
[----:B------:R-:W-:-:S13]  /*7010*/  ISETP.NE.AND.EX P0, PT, RZ, UR5, PT, P0 ;  /* 0x00000005ff007c0c */ /* 0x000fda000bf05300 */
[----:B------:R-:W2:Y:S01]  /*7020*/  @P0 LDC R51, c[0x0][0x720] ;  /* 0x0001c800ff330b82 */ /* 0x000ea20000000800 */
[C---:B-1----:R-:W-:Y:S02]  /*7030*/  SHF.L.U32 R0, R5.reuse, 0x5, RZ ;  /* 0x0000000505007819 */ /* 0x042fe400000006ff */
[----:B------:R-:W-:Y:S02]  /*7040*/  SHF.R.U32.HI R3, RZ, 0x1, R5 ;  /* 0x00000001ff037819 */ /* 0x000fe40000011605 */
[C---:B------:R-:W-:Y:S02]  /*7050*/  LOP3.LUT R2, R0.reuse, 0xc0, RZ, 0xc0, !PT ;  /* 0x000000c000027812 */ /* 0x040fe400078ec0ff */
[----:B------:R-:W-:Y:S02]  /*7060*/  LOP3.LUT R4, R0, 0x20, RZ, 0xc0, !PT ;  /* 0x0000002000047812 */ /* 0x000fe400078ec0ff */
[----:B------:R-:W-:Y:S02]  /*7070*/  LOP3.LUT R2, R2, 0x8, R3, 0xf8, !PT ;  /* 0x0000000802027812 */ /* 0x000fe400078ef803 */
[----:B------:R-:W-:-:S02]  /*7080*/  SHF.L.U32 R3, R5, 0x2, RZ ;  /* 0x0000000205037819 */ /* 0x000fc400000006ff */
[----:B------:R-:W-:Y:S01]  /*7090*/  LEA R4, R17, R4, 0x9 ;  /* 0x0000000411047211 */ /* 0x000fe200078e48ff */
[-C--:B--2---:R-:W-:Y:S01]  /*70a0*/  FMUL R9, R24, R51.reuse ;  /* 0x0000003318097220 */ /* 0x084fe20000400000 */
[----:B------:R-:W-:Y:S01]  /*70b0*/  LOP3.LUT R3, R2, 0x18, R3, 0x78, !PT ;  /* 0x0000001802037812 */ /* 0x000fe200078e7803 */
[-C--:B------:R-:W-:Y:S01]  /*70c0*/  FMUL R6, R94, R51.reuse ;  /* 0x000000335e067220 */ /* 0x080fe20000400000 */
[----:B------:R-:W-:Y:S01]  /*70d0*/  LOP3.LUT R0, R0, 0x100, RZ, 0xc0, !PT ;  /* 0x0000010000007812 */ /* 0x000fe200078ec0ff */
[-C--:B------:R-:W-:Y:S01]  /*70e0*/  FMUL R11, R48, R51.reuse ;  /* 0x00000033300b7220 */ /* 0x080fe20000400000 */
[----:B------:R-:W-:Y:S01]  /*70f0*/  LOP3.LUT P0, RZ, R5, 0x4, RZ, 0xc0, !PT ;  /* 0x0000000405ff7812 */ /* 0x000fe2000780c0ff */
[-C--:B------:R-:W-:Y:S01]  /*7100*/  FMUL R5, R22, R51.reuse ;  /* 0x0000003316057220 */ /* 0x080fe20000400000 */
[----:B------:R-:W-:Y:S01]  /*7110*/  IADD3 R3, R3, R4, R0 ;  /* 0x0000000403037210 */ /* 0x000fe20007ffe000 */
        /* <DEDUP_REMOVED lines=12> */
[----:B------:R-:W-:Y:S01]  /*71e0*/  F2FP.F16.F32.PACK_AB R52, R5, R0 ;  /* 0x000000000534723e */ /* 0x000fe200000000ff */
[-C--:B------:R-:W-:Y:S01]  /*71f0*/  FMUL R26, R34, R51.reuse ;  /* 0x00000033221a7220 */ /* 0x080fe20000400000 */
[----:B------:R-:W-:Y:S01]  /*7200*/  MOV R0, 0x10 ;  /* 0x0000001000007802 */ /* 0x000fe20000000f00 */
        /* <DEDUP_REMOVED lines=32> */
[----:B------:R-:W-:Y:S01]  /*7410*/  FMUL R51, R134, R51 ;  /* 0x0000003386337220 */ /* 0x000fe20000400000 */
[----:B------:R-:W-:-:S02]  /*7420*/  F2FP.F16.F32.PACK_AB R9, R15, R10 ;  /* 0x0000000a0f09723e */ /* 0x000fc400000000ff */
[----:B------:R-:W-:Y:S02]  /*7430*/  F2FP.F16.F32.PACK_AB R53, R7, R2 ;  /* 0x000000020735723e */ /* 0x000fe400000000ff */
[----:B------:R-:W-:Y:S02]  /*7440*/  F2FP.F16.F32.PACK_AB R8, R13, R8 ;  /* 0x000000080d08723e */ /* 0x000fe400000000ff */
[----:B------:R-:W-:Y:S02]  /*7450*/  F2FP.F16.F32.PACK_AB R10, R17, R12 ;  /* 0x0000000c110a723e */ /* 0x000fe400000000ff */
[----:B------:R-:W-:Y:S02]  /*7460*/  F2FP.F16.F32.PACK_AB R11, R19, R14 ;  /* 0x0000000e130b723e */ /* 0x000fe400000000ff */
[----:B------:R-:W-:Y:S02]  /*7470*/  SEL R0, R0, 0xfffffff0, !P0 ;  /* 0xfffffff000007807 */ /* 0x000fe40004000000 */
[----:B------:R-:W-:Y:S01]  /*7480*/  LEA R3, R3, R18, 0x1 ;  /* 0x0000001203037211 */ /* 0x000fe200078e08ff */
[----:B------:R-:W-:Y:S06]  /*7490*/  @P1 BRA `(.L_x_52) ;  /* 0x0000000000041947 */ /* 0x000fec0003800000 */
[----:B------:R-:W-:-:S04]  /*74a0*/  DEPBAR.LE SB0, 0x1 ;  /* 0x000080400000791a */ /* 0x000fc80000000000 */
.L_x_52:
[----:B------:R-:W-:Y:S05]  /*74b0*/  WARPSYNC.ALL ;  /* 0x0000000000007948 */ /* 0x000fea0003800000 */
[----:B------:R-:W-:Y:S01]  /*74c0*/  BAR.SYNC.DEFER_BLOCKING 0x1, 0x80 ;  /* 0x0042000000007b1d */ /* 0x000fe20000010000 */
[----:B------:R-:W-:Y:S02]  /*74d0*/  LEA R0, R0, R3, 0x1 ;  /* 0x0000000300007211 */ /* 0x000fe400078e08ff */
[----:B------:R-:W-:Y:S02]  /*74e0*/  F2FP.F16.F32.PACK_AB R4, R16, R21 ;  /* 0x000000151004723e */ /* 0x000fe400000000ff */
[----:B------:R-:W-:Y:S01]  /*74f0*/  F2FP.F16.F32.PACK_AB R5, R20, R23 ;  /* 0x000000171405723e */ /* 0x000fe200000000ff */
[----:B------:R-:W-:Y:S01]  /*7500*/  BSSY B0, `(.L_x_53) ;  /* 0x000001b000007945 */ /* 0x000fe20003800000 */
[----:B------:R-:W-:-:S02]  /*7510*/  F2FP.F16.F32.PACK_AB R6, R22, R25 ;  /* 0x000000191606723e */ /* 0x000fc400000000ff */
[----:B------:R-:W-:Y:S02]  /*7520*/  F2FP.F16.F32.PACK_AB R7, R24, R27 ;  /* 0x0000001b1807723e */ /* 0x000fe400000000ff */
[----:B------:R-:W-:Y:S02]  /*7530*/  F2FP.F16.F32.PACK_AB R12, R26, R29 ;  /* 0x0000001d1a0c723e */ /* 0x000fe400000000ff */
[----:B------:R-:W-:Y:S02]  /*7540*/  F2FP.F16.F32.PACK_AB R13, R28, R31 ;  /* 0x0000001f1c0d723e */ /* 0x000fe400000000ff */
[----:B------:R-:W-:Y:S02]  /*7550*/  F2FP.F16.F32.PACK_AB R14, R30, R33 ;  /* 0x000000211e0e723e */ /* 0x000fe400000000ff */
[----:B------:R-:W-:Y:S01]  /*7560*/  F2FP.F16.F32.PACK_AB R15, R32, R35 ;  /* 0x00000023200f723e */ /* 0x000fe200000000ff */
[----:B------:R1:W-:Y:S04]  /*7570*/  STSM.16.M88.4 [R3], R52 ;  /* 0x0000003403007844 */ /* 0x0003e80000000200 */
[----:B------:R1:W-:Y:S01]  /*7580*/  STSM.16.M88.4 [R0], R8 ;  /* 0x0000000800007844 */ /* 0x0003e20000000200 */
[----:B------:R-:W-:Y:S01]  /*7590*/  @!PT LDS RZ, [RZ] ;  /* 0x00000000fffff984 */ /* 0x000fe20000000800 */
[----:B------:R-:W-:Y:S01]  /*75a0*/  @!PT LDS RZ, [RZ] ;  /* 0x00000000fffff984 */ /* 0x000fe20000000800 */
[----:B------:R-:W-:Y:S01]  /*75b0*/  @!PT LDS RZ, [RZ] ;  /* 0x00000000fffff984 */ /* 0x000fe20000000800 */
[----:B------:R-:W-:Y:S01]  /*75c0*/  @!PT LDS RZ, [RZ] ;  /* 0x00000000fffff984 */ /* 0x000fe20000000800 */
[----:B------:R2:W-:Y:S06]  /*75d0*/  MEMBAR.ALL.CTA ;  /* 0x0000000000007992 */ /* 0x0005ec0000008000 */
[----:B--2---:R-:W2:Y:S02]  /*75e0*/  FENCE.VIEW.ASYNC.S ;  /* 0x00000000000073c6 */ /* 0x004ea40000000000 */
[----:B--2---:R-:W-:Y:S06]  /*75f0*/  BAR.SYNC.DEFER_BLOCKING 0x1, 0x80 ;  /* 0x0042000000007b1d */ /* 0x004fec0000010000 */
[----:B------:R-:W-:Y:S05]  /*7600*/  @P1 BRA `(.L_x_54) ;  /* 0x0000000000281947 */ /* 0x000fea0003800000 */
[----:B------:R-:W-:Y:S01]  /*7610*/  S2UR UR44, SR_CTAID.Z ;  /* 0x00000000002c79c3 */ /* 0x000fe20000002700 */
[----:B------:R-:W-:Y:S01]  /*7620*/  ULDC.64 UR4, c[0x0][0x198] ;  /* 0x0000660000047ab9 */ /* 0x000fe20000000a00 */
[----:B------:R-:W-:Y:S01]  /*7630*/  R2UR UR40, R18 ;  /* 0x00000000122872ca */ /* 0x000fe200000e0000 */
[----:B------:R-:W-:Y:S01]  /*7640*/  UIADD3 UR4, UP0, UR4, 0x670, URZ ;  /* 0x0000067004047890 */ /* 0x000fe2000ff1e03f */
[----:B------:R-:W-:-:S03]  /*7650*/  UMOV UR41, URZ ;  /* 0x0000003f00297c82 */ /* 0x000fc60008000000 */
[----:B------:R-:W-:Y:S01]  /*7660*/  UIADD3.X UR5, URZ, UR5, URZ, UP0, !UPT ;  /* 0x000000053f057290 */ /* 0x000fe200087fe43f */
[----:B------:R-:W2:Y:S08]  /*7670*/  S2UR UR43, SR_CTAID.Y ;  /* 0x00000000002b79c3 */ /* 0x000eb00000002600 */
[----:B--2---:R2:W-:Y:S01]  /*7680*/  UTMASTG.4D [UR40], [UR4] ;  /* 0x00000028040073b5 */ /* 0x0045e20008018000 */
[----:B------:R0:W-:Y:S01]  /*7690*/  UTMACMDFLUSH ;  /* 0x00000000000079b7 */ /* 0x0001e20000000000 */
[----:B--2---:R-:W-:-:S04]  /*76a0*/  DEPBAR.LE SB0, 0x1 ;  /* 0x000080400000791a */ /* 0x004fc80000000000 */
.L_x_54:
[----:B------:R-:W-:Y:S05]  /*76b0*/  BSYNC B0 ;  /* 0x0000000000007941 */ /* 0x000fea0003800000 */
.L_x_53:
[----:B------:R-:W-:Y:S01]  /*76c0*/  BAR.SYNC.DEFER_BLOCKING 0x1, 0x80 ;  /* 0x0042000000007b1d */ /* 0x000fe20000010000 */
[----:B-1----:R-:W-:Y:S02]  /*76d0*/  F2FP.F16.F32.PACK_AB R8, R34, R37 ;  /* 0x000000252208723e */ /* 0x002fe400000000ff */
[----:B------:R-:W-:Y:S02]  /*76e0*/  F2FP.F16.F32.PACK_AB R9, R36, R39 ;  /* 0x000000272409723e */ /* 0x000fe400000000ff */
[----:B------:R-:W-:Y:S01]  /*76f0*/  F2FP.F16.F32.PACK_AB R10, R38, R41 ;  /* 0x00000029260a723e */ /* 0x000fe200000000ff */
[----:B------:R-:W-:Y:S01]  /*7700*/  BSSY B0, `(.L_x_55) ;  /* 0x000001b000007945 */ /* 0x000fe20003800000 */
[----:B------:R-:W-:Y:S02]  /*7710*/  F2FP.F16.F32.PACK_AB R11, R40, R43 ;  /* 0x0000002b280b723e */ /* 0x000fe400000000ff */
[----:B------:R-:W-:Y:S02]  /*7720*/  F2FP.F16.F32.PACK_AB R20, R42, R45 ;  /* 0x0000002d2a14723e */ /* 0x000fe400000000ff */
[----:B------:R-:W-:-:S02]  /*7730*/  F2FP.F16.F32.PACK_AB R21, R44, R47 ;  /* 0x0000002f2c15723e */ /* 0x000fc400000000ff */
[----:B------:R-:W-:Y:S02]  /*7740*/  F2FP.F16.F32.PACK_AB R22, R46, R49 ;  /* 0x000000312e16723e */ /* 0x000fe400000000ff */
[----:B------:R-:W-:Y:S01]  /*7750*/  F2FP.F16.F32.PACK_AB R23, R48, R51 ;  /* 0x000000333017723e */ /* 0x000fe200000000ff */
[----:B------:R1:W-:Y:S04]  /*7760*/  STSM.16.M88.4 [R3+0x1000], R4 ;  /* 0x0010000403007844 */ /* 0x0003e80000000200 */
[----:B------:R1:W-:Y:S01]  /*7770*/  STSM.16.M88.4 [R0+0x1000], R12 ;  /* 0x0010000c00007844 */ /* 0x0003e20000000200 */
        /* <DEDUP_REMOVED lines=9> */
[----:B------:R-:W-:Y:S01]  /*7810*/  R2UR UR40, R18 ;  /* 0x00000000122872ca */ /* 0x000fe200000e0000 */
[----:B------:R-:W-:Y:S01]  /*7820*/  ULDC.64 UR4, c[0x0][0x198] ;  /* 0x0000660000047ab9 */ /* 0x000fe20000000a00 */
[----:B------:R-:W-:Y:S01]  /*7830*/  UMOV UR41, 0x20 ;  /* 0x0000002000297882 */ /* 0x000fe20000000000 */
[----:B------:R-:W-:-:S04]  /*7840*/  UIADD3 UR4, UP0, UR4, 0x670, URZ ;  /* 0x0000067004047890 */ /* 0x000fc8000ff1e03f */
[----:B------:R-:W2:Y:S01]  /*7850*/  S2UR UR43, SR_CTAID.Y ;  /* 0x00000000002b79c3 */ /* 0x000ea20000002600 */
[----:B------:R-:W-:-:S05]  /*7860*/  UIADD3.X UR5, URZ, UR5, URZ, UP0, !UPT ;  /* 0x000000053f057290 */ /* 0x000fca00087fe43f */
[----:B------:R-:W-:-:S09]  /*7870*/  UIADD3 UR40, UR40, 0x1000, URZ ;  /* 0x0000100028287890 */ /* 0x000fd2000fffe03f */
[----:B--2---:R2:W-:Y:S01]  /*7880*/  UTMASTG.4D [UR40], [UR4] ;  /* 0x00000028040073b5 */ /* 0x0045e20008018000 */
[----:B------:R0:W-:Y:S01]  /*7890*/  UTMACMDFLUSH ;  /* 0x00000000000079b7 */ /* 0x0001e20000000000 */
[----:B--2---:R-:W-:-:S04]  /*78a0*/  DEPBAR.LE SB0, 0x1 ;  /* 0x000080400000791a */ /* 0x004fc80000000000 */
.L_x_56:
[----:B------:R-:W-:Y:S05]  /*78b0*/  BSYNC B0 ;  /* 0x0000000000007941 */ /* 0x000fea0003800000 */
.L_x_55:
[----:B------:R-:W-:Y:S06]  /*78c0*/  BAR.SYNC.DEFER_BLOCKING 0x1, 0x80 ;  /* 0x0042000000007b1d */ /* 0x000fec0000010000 */
[----:B------:R-:W-:Y:S01]  /*78d0*/  BSSY B0, `(.L_x_57) ;  /* 0x0000015000007945 */ /* 0x000fe20003800000 */
[----:B------:R2:W-:Y:S04]  /*78e0*/  STSM.16.M88.4 [R3], R8 ;  /* 0x0000000803007844 */ /* 0x0005e80000000200 */
[----:B------:R2:W-:Y:S01]  /*78f0*/  STSM.16.M88.4 [R0], R20 ;  /* 0x0000001400007844 */ /* 0x0005e20000000200 */
[----:B------:R-:W-:Y:S01]  /*7900*/  @!PT LDS RZ, [RZ] ;  /* 0x00000000fffff984 */ /* 0x000fe20000000800 */
[----:B------:R-:W-:Y:S01]  /*7910*/  @!PT LDS RZ, [RZ] ;  /* 0x00000000fffff984 */ /* 0x000fe20000000800 */
[----:B------:R-:W-:Y:S01]  /*7920*/  @!PT LDS RZ, [RZ] ;  /* 0x00000000fffff984 */ /* 0x000fe20000000800 */
[----:B------:R-:W-:Y:S01]  /*7930*/  @!PT LDS RZ, [RZ] ;  /* 0x00000000fffff984 */ /* 0x000fe20000000800 */
[----:B------:R3:W-:Y:S06]  /*7940*/  MEMBAR.ALL.CTA ;  /* 0x0000000000007992 */ /* 0x0007ec0000008000 */
[----:B---3--:R-:W3:Y:S02]  /*7950*/  FENCE.VIEW.ASYNC.S ;  /* 0x00000000000073c6 */ /* 0x008ee40000000000 */
[----:B---3--:R-:W-:Y:S06]  /*7960*/  BAR.SYNC.DEFER_BLOCKING 0x1, 0x80 ;  /* 0x0042000000007b1d */ /* 0x008fec0000010000 */
[----:B------:R-:W-:Y:S05]  /*7970*/  @P1 BRA `(.L_x_58) ;  /* 0x0000000000281947 */ /* 0x000fea0003800000 */
[----:B------:R-:W-:Y:S01]  /*7980*/  S2UR UR12, SR_CTAID.Z ;  /* 0x00000000000c79c3 */ /* 0x000fe20000002700 */
[----:B------:R-:W-:Y:S01]  /*7990*/  ULDC.64 UR4, c[0x0][0x198] ;  /* 0x0000660000047ab9 */ /* 0x000fe20000000a00 */
[----:B------:R-:W-:Y:S01]  /*79a0*/  R2UR UR8, R18 ;  /* 0x00000000120872ca */ /* 0x000fe200000e0000 */
[----:B------:R-:W-:Y:S01]  /*79b0*/  UIADD3 UR4, UP0, UR4, 0x670, URZ ;  /* 0x0000067004047890 */ /* 0x000fe2000ff1e03f */
[----:B------:R-:W-:Y:S01]  /*79c0*/  UMOV UR9, 0x40 ;  /* 0x0000004000097882 */ /* 0x000fe20000000000 */
[----:B------:R-:W-:Y:S02]  /*79d0*/  UMOV UR10, UR42 ;  /* 0x0000002a000a7c82 */ /* 0x000fe40008000000 */
[----:B------:R-:W-:Y:S01]  /*79e0*/  UIADD3.X UR5, URZ, UR5, URZ, UP0, !UPT ;  /* 0x000000053f057290 */ /* 0x000fe200087fe43f */
[----:B------:R-:W3:Y:S08]  /*79f0*/  S2UR UR11, SR_CTAID.Y ;  /* 0x00000000000b79c3 */ /* 0x000ef00000002600 */
[----:B---3--:R3:W-:Y:S02]  /*7a00*/  UTMASTG.4D [UR8], [UR4] ;  /* 0x00000008040073b5 */ /* 0x0087e40008018000 */
[----:B---3--:R0:W-:Y:S02]  /*7a10*/  UTMACMDFLUSH ;  /* 0x00000000000079b7 */ /* 0x0081e40000000000 */
.L_x_58:
[----:B------:R-:W-:Y:S05]  /*7a20*/  BSYNC B0 ;  /* 0x0000000000007941 */ /* 0x000fea0003800000 */
.L_x_57:
[----:B------:R-:W-:Y:S01]  /*7a30*/  UIADD3 UR37, UR37, -0x1, URZ ;  /* 0xffffffff25257890 */ /* 0x000fe2000fffe03f */
[----:B------:R-:W-:-:S04]  /*7a40*/  DEPBAR.LE SB0, 0x0 ;  /* 0x000080000000791a */ /* 0x000fc80000000000 */
[----:B------:R-:W-:-:S04]  /*7a50*/  USHF.L.U32 UR4, UR37, 0x3, URZ ;  /* 0x0000000325047899 */ /* 0x000fc8000800063f */
[----:B------:R-:W-:-:S04]  /*7a60*/  ULOP3.LUT UR4, UR4, 0x8, URZ, 0xe2, !UPT ;  /* 0x0000000804047892 */ /* 0x000fc8000f8ee23f */
[----:B------:R-:W-:-:S06]  /*7a70*/  ULOP3.LUT UR4, UR4, 0x18, URZ, 0x3c, !UPT ;  /* 0x0000001804047892 */ /* 0x000fcc000f8e3c3f */
[----:B-12---:R-:W-:-:S04]  /*7a80*/  MOV R0, UR4 ;  /* 0x0000000400007c02 */ /* 0x006fc80008000f00 */
[----:B------:R-:W-:Y:S01]  /*7a90*/  SYNCS.ARRIVE.TRANS64.A1T0 RZ, [R0+UR36+0x24090], RZ ;  /* 0x024090ff00ff79a7 */ /* 0x000fe20008100024 */
[----:B------:R-:W-:Y:S05]  /*7aa0*/  EXIT ;  /* 0x000000000000794d */ /* 0x000fea0003800000 */
.L_x_6:
[----:B------:R-:W-:-:S08]  /*7ab0*/  UISETP.NE.AND UP0, UPT, UR5, 0x1, UPT ;  /* 0x000000010500788c */ /* 0x000fd0000bf05270 */
[----:B------:R-:W1:-:S00]  /*7ac0*/  USETMAXREG.DEALLOC.CTAPOOL 0x18 ;  /* 0x00000018000079c8 */ /* 0x000e4000080e0500 */
[----:B------:R-:W-:-:S13]  /*7ad0*/  PLOP3.LUT P0, PT, PT, PT, UP0, 0x80, 0x0 ;  /* 0x000000000000781c */ /* 0x000fda0003f0f008 */
[----:B------:R-:W-:Y:S05]  /*7ae0*/  @P0 EXIT ;  /* 0x000000000000094d */ /* 0x000fea0003800000 */
[----:B------:R-:W2:Y:S01]  /*7af0*/  S2UR UR11, SR_CTAID.X ;  /* 0x00000000000b79c3 */ /* 0x000ea20000002500 */
[----:B------:R-:W-:Y:S01]  /*7b00*/  ELECT P3, URZ, PT ;  /* 0x00000000003f782f */ /* 0x000fe20003860000 */
[----:B------:R-:W-:Y:S01]  /*7b10*/  BSSY B0, `(.L_x_59) ;  /* 0x0000035000007945 */ /* 0x000fe20003800000 */
[----:B-1----:R-:W-:Y:S02]  /*7b20*/  MOV R0, RZ ;  /* 0x000000ff00007202 */ /* 0x002fe40000000f00 */
[----:B------:R-:W-:Y:S02]  /*7b30*/  MOV R7, RZ ;  /* 0x000000ff00077202 */ /* 0x000fe40000000f00 */
[----:B------:R-:W-:Y:S01]  /*7b40*/  MOV R3, RZ ;  /* 0x000000ff00037202 */ /* 0x000fe20000000f00 */
[----:B------:R-:W1:Y:S08]  /*7b50*/  S2UR UR36, SR_CTAID.Y ;  /* 0x00000000002479c3 */ /* 0x000e700000002600 */
[----:B------:R-:W3:Y:S01]  /*7b60*/  S2UR UR37, SR_CTAID.Z ;  /* 0x00000000002579c3 */ /* 0x000ee20000002700 */
[----:B--2---:R-:W-:Y:S01]  /*7b70*/  USHF.L.U32 UR11, UR11, 0x7, URZ ;  /* 0x000000070b0b7899 */ /* 0x004fe2000800063f */
[----:B------:R-:W-:Y:S11]  /*7b80*/  @!P3 BRA `(.L_x_60) ;  /* 0x0000000000b4b947 */ /* 0x000ff60003800000 */
[----:B------:R-:W2:Y:S01]  /*7b90*/  S2R R3, SR_CgaCtaId ;  /* 0x0000000000037919 */ /* 0x000ea20000008800 */
[----:B------:R-:W-:Y:S02]  /*7ba0*/  MOV R2, 0x400 ;  /* 0x0000040000027802 */ /* 0x000fe40000000f00 */
[----:B------:R-:W-:Y:S02]  /*7bb0*/  MOV R4, 0x1 ;  /* 0x0000000100047802 */ /* 0x000fe40000000f00 */
[----:B--2---:R-:W-:Y:S02]  /*7bc0*/  LEA R3, R3, R2, 0x18 ;  /* 0x0000000203037211 */ /* 0x004fe400078ec0ff */
[----:B------:R-:W-:-:S04]  /*7bd0*/  SHF.L.U32 R2, R4, 0x1f, RZ ;  /* 0x0000001f04027819 */ /* 0x000fc800000006ff */
[----:B------:R-:W2:Y:S02]  /*7be0*/  SYNCS.PHASECHK.TRANS64.TRYWAIT P0, [R3+URZ+0x24060], R2 ;  /* 0x02406002030075a7 */ /* 0x000ea4000800017f */
[----:B--2---:R-:W-:Y:S05]  /*7bf0*/  @!P0 BRA `(.L_x_61) ;  /* 0x0000001400a88947 */ /* 0x004fea0003800000 */
.L_x_97:
[----:B------:R-:W-:Y:S01]  /*7c00*/  ULOP3.LUT UR5, UR4, 0x2, URZ, 0xfc, !UPT ;  /* 0x0000000204057892 */ /* 0x000fe2000f8efc3f */
[----:B--2---:R-:W-:-:S03]  /*7c10*/  @P2 MOV R2, 0x3000 ;  /* 0x0000300000022802 */ /* 0x004fc60000000f00 */
[----:B------:R-:W-:Y:S01]  /*7c20*/  UPRMT UR5, UR5, 0x9910, URZ ;  /* 0x0000991005057896 */ /* 0x000fe2000800003f */
[----:B------:R2:W-:Y:S03]  /*7c30*/  @P2 SYNCS.ARRIVE.TRANS64 RZ, [R3+URZ+0x24050], R2 ;  /* 0x0240500203ff29a7 */ /* 0x0005e6000800003f */
[----:B------:R-:W-:-:S06]  /*7c40*/  UISETP.NE.AND UP0, UPT, UR5, 0x2, UPT ;  /* 0x000000020500788c */ /* 0x000fcc000bf05270 */
[----:B------:R-:W-:-:S13]  /*7c50*/  PLOP3.LUT P0, PT, PT, PT, UP0, 0x80, 0x0 ;  /* 0x000000000000781c */ /* 0x000fda0003f0f008 */
[----:B--2---:R-:W-:Y:S05]  /*7c60*/  @P0 BRA `(.L_x_62) ;  /* 0x0000000000040947 */ /* 0x004fea0003800000 */
[----:B-1-3--:R-:W-:Y:S01]  /*7c70*/  BPT.TRAP 0x1 ;  /* 0x000000040000795c */ /* 0x00afe20000300000 */
.L_x_62:
[----:B------:R-:W-:-:S04]  /*7c80*/  LOP3.LUT P0, RZ, R6, 0x1f, RZ, 0xc0, !PT ;  /* 0x0000001f06ff7812 */ /* 0x000fc8000780c0ff */
[----:B------:R-:W-:-:S13]  /*7c90*/  PLOP3.LUT P0, PT, P0, P2, PT, 0x2a, 0x0 ;  /* 0x000000000000781c */ /* 0x000fda0000704572 */
[----:B------:R-:W-:Y:S05]  /*7ca0*/  @P0 BRA `(.L_x_63) ;  /* 0x0000000000040947 */ /* 0x000fea0003800000 */
[----:B-1-3--:R-:W-:Y:S01]  /*7cb0*/  BPT.TRAP 0x1 ;  /* 0x000000040000795c */ /* 0x00afe20000300000 */
.L_x_63:
[----:B------:R-:W-:Y:S01]  /*7cc0*/  R2UR UR8, R3 ;  /* 0x00000000030872ca */ /* 0x000fe200000e0000 */
[----:B------:R-:W-:Y:S01]  /*7cd0*/  ULDC.64 UR6, c[0x0][0x198] ;  /* 0x0000660000067ab9 */ /* 0x000fe20000000a00 */
[----:B------:R-:W-:Y:S01]  /*7ce0*/  UMOV UR14, 0x0 ;  /* 0x00000000000e7882 */ /* 0x000fe20000000000 */
[----:B------:R-:W-:Y:S01]  /*7cf0*/  UIADD3 UR6, UP0, UR6, 0xf0, URZ ;  /* 0x000000f006067890 */ /* 0x000fe2000ff1e03f */
[----:B------:R-:W-:Y:S01]  /*7d00*/  MOV R7, 0x40 ;  /* 0x0000004000077802 */ /* 0x000fe20000000f00 */
[----:B------:R-:W-:Y:S01]  /*7d10*/  UMOV UR15, 0x10000000 ;  /* 0x10000000000f7882 */ /* 0x000fe20000000000 */
[----:B------:R-:W-:Y:S01]  /*7d20*/  UMOV UR10, URZ ;  /* 0x0000003f000a7c82 */ /* 0x000fe20008000000 */
[----:B------:R-:W-:Y:S01]  /*7d30*/  UIADD3.X UR7, URZ, UR7, URZ, UP0, !UPT ;  /* 0x000000073f077290 */ /* 0x000fe200087fe43f */
[----:B------:R-:W-:Y:S01]  /*7d40*/  MOV R3, 0x1 ;  /* 0x0000000100037802 */ /* 0x000fe20000000f00 */
[----:B-1----:R-:W-:Y:S01]  /*7d50*/  UMOV UR12, UR36 ;  /* 0x00000024000c7c82 */ /* 0x002fe20008000000 */
[----:B---3--:R-:W-:Y:S01]  /*7d60*/  UMOV UR13, UR37 ;  /* 0x00000025000d7c82 */ /* 0x008fe20008000000 */
[----:B------:R-:W-:Y:S01]  /*7d70*/  UMOV UR18, 0x20 ;  /* 0x0000002000127882 */ /* 0x000fe20000000000 */
[----:B------:R-:W-:Y:S01]  /*7d80*/  UMOV UR19, UR11 ;  /* 0x0000000b00137c82 */ /* 0x000fe20008000000 */
[----:B------:R-:W-:-:S02]  /*7d90*/  UIADD3 UR9, UR8, 0x24050, URZ ;  /* 0x0002405008097890 */ /* 0x000fc4000fffe03f */
[----:B------:R-:W-:Y:S02]  /*7da0*/  UIADD3 UR16, UR8, 0x1000, URZ ;  /* 0x0000100008107890 */ /* 0x000fe4000fffe03f */
[----:B------:R-:W-:Y:S01]  /*7db0*/  UIADD3 UR32, UR8, 0x2000, URZ ;  /* 0x0000200008207890 */ /* 0x000fe2000fffe03f */
[----:B------:R-:W-:Y:S01]  /*7dc0*/  UMOV UR20, UR36 ;  /* 0x0000002400147c82 */ /* 0x000fe20008000000 */
[----:B------:R-:W-:Y:S01]  /*7dd0*/  UMOV UR21, UR37 ;  /* 0x0000002500157c82 */ /* 0x000fe20008000000 */
[----:B------:R-:W-:Y:S01]  /*7de0*/  UMOV UR17, UR9 ;  /* 0x0000000900117c82 */ /* 0x000fe20008000000 */
[----:B------:R-:W-:Y:S01]  /*7df0*/  UMOV UR34, 0x40 ;  /* 0x0000004000227882 */ /* 0x000fe20000000000 */
[----:B------:R-:W-:Y:S01]  /*7e00*/  UMOV UR35, UR11 ;  /* 0x0000000b00237c82 */ /* 0x000fe20008000000 */
[----:B------:R-:W-:Y:S01]  /*7e10*/  UMOV UR33, UR9 ;  /* 0x0000000900217c82 */ /* 0x000fe20008000000 */
[----:B------:R2:W-:Y:S01]  /*7e20*/  UTMALDG.4D [UR8], [UR6], desc[UR14] ;  /* 0x00000e08060075b4 */ /* 0x0005e20008019000 */
[----:B------:R2:W-:Y:S01]  /*7e30*/  UTMALDG.4D [UR16], [UR6], desc[UR14] ;  /* 0x00000e10060075b4 */ /* 0x0005e20008019000 */
[----:B------:R2:W-:Y:S02]  /*7e40*/  UTMALDG.4D [UR32], [UR6], desc[UR14] ;  /* 0x00000e20060075b4 */ /* 0x0005e40008019000 */
[----:B--2---:R-:W-:Y:S01]  /*7e50*/  NOP ;  /* 0x0000000000007918 */ /* 0x004fe20000000000 */
.L_x_60:
[----:B-1-3--:R-:W-:Y:S05]  /*7e60*/  BSYNC B0 ;  /* 0x0000000000007941 */ /* 0x00afea0003800000 */
.L_x_59:
[----:B------:R-:W1:Y:S01]  /*7e70*/  LDC R2, c[0x0][0x28c] ;  /* 0x0000a300ff027b82 */ /* 0x000e620000000800 */
[----:B------:R-:W-:Y:S01]  /*7e80*/  BSSY B0, `(.L_x_64) ;  /* 0x0000031000007945 */ /* 0x000fe20003800000 */
[----:B-1----:R-:W-:-:S13]  /*7e90*/  ISETP.GT.AND P4, PT, R2, RZ, P3 ;  /* 0x000000ff0200720c */ /* 0x002fda0001f84270 */
[----:B------:R-:W-:Y:S05]  /*7ea0*/  @!P4 BRA `(.L_x_65) ;  /* 0x0000000000b8c947 */ /* 0x000fea0003800000 */
[----:B------:R-:W1:Y:S01]  /*7eb0*/  S2R R5, SR_CgaCtaId ;  /* 0x0000000000057919 */ /* 0x000e620000008800 */
[----:B------:R-:W-:-:S04]  /*7ec0*/  MOV R0, 0x400 ;  /* 0x0000040000007802 */ /* 0x000fc80000000f00 */
[----:B-1----:R-:W-:Y:S02]  /*7ed0*/  LEA R5, R5, R0, 0x18 ;  /* 0x0000000005057211 */ /* 0x002fe400078ec0ff */
[----:B------:R-:W-:-:S04]  /*7ee0*/  MOV R0, 0x1 ;  /* 0x0000000100007802 */ /* 0x000fc80000000f00 */
[----:B------:R-:W-:-:S04]  /*7ef0*/  SHF.L.U32 R0, R0, 0x1f, RZ ;  /* 0x0000001f00007819 */ /* 0x000fc800000006ff */
[----:B------:R-:W1:Y:S02]  /*7f00*/  SYNCS.PHASECHK.TRANS64.TRYWAIT P0, [R5+URZ+0x24028], R0 ;  /* 0x02402800050075a7 */ /* 0x000e64000800017f */
[----:B-1----:R-:W-:Y:S05]  /*7f10*/  @!P0 BRA `(.L_x_66) ;  /* 0x0000001000f48947 */ /* 0x002fea0003800000 */
.L_x_98:
[----:B------:R-:W-:Y:S01]  /*7f20*/  ULOP3.LUT UR5, UR4, 0x2, URZ, 0xfc, !UPT ;  /* 0x0000000204057892 */ /* 0x000fe2000f8efc3f */
[----:B-1----:R-:W-:-:S03]  /*7f30*/  @P2 MOV R0, 0x6000 ;  /* 0x0000600000002802 */ /* 0x002fc60000000f00 */
[----:B------:R-:W-:Y:S01]  /*7f40*/  UPRMT UR5, UR5, 0x9910, URZ ;  /* 0x0000991005057896 */ /* 0x000fe2000800003f */
[----:B------:R1:W-:Y:S03]  /*7f50*/  @P2 SYNCS.ARRIVE.TRANS64 RZ, [R5+URZ+0x24000], R0 ;  /* 0x0240000005ff29a7 */ /* 0x0003e6000800003f */
[----:B------:R-:W-:-:S06]  /*7f60*/  UISETP.NE.AND UP0, UPT, UR5, 0x2, UPT ;  /* 0x000000020500788c */ /* 0x000fcc000bf05270 */
[----:B------:R-:W-:-:S13]  /*7f70*/  PLOP3.LUT P0, PT, PT, PT, UP0, 0x80, 0x0 ;  /* 0x000000000000781c */ /* 0x000fda0003f0f008 */
[----:B-1----:R-:W-:Y:S05]  /*7f80*/  @P0 BRA `(.L_x_67) ;  /* 0x0000000000040947 */ /* 0x002fea0003800000 */
[----:B------:R-:W-:Y:S01]  /*7f90*/  BPT.TRAP 0x1 ;  /* 0x000000040000795c */ /* 0x000fe20000300000 */
.L_x_67:
[----:B------:R-:W-:-:S04]  /*7fa0*/  LOP3.LUT P0, RZ, R6, 0x1f, RZ, 0xc0, !PT ;  /* 0x0000001f06ff7812 */ /* 0x000fc8000780c0ff */
[----:B------:R-:W-:-:S13]  /*7fb0*/  PLOP3.LUT P0, PT, P0, P2, PT, 0x2a, 0x0 ;  /* 0x000000000000781c */ /* 0x000fda0000704572 */
[----:B------:R-:W-:Y:S05]  /*7fc0*/  @P0 BRA `(.L_x_68) ;  /* 0x0000000000040947 */ /* 0x000fea0003800000 */
[----:B------:R-:W-:Y:S01]  /*7fd0*/  BPT.TRAP 0x1 ;  /* 0x000000040000795c */ /* 0x000fe20000300000 */
.L_x_68:
[----:B------:R-:W-:Y:S01]  /*7fe0*/  R2UR UR16, R5 ;  /* 0x00000000051072ca */ /* 0x000fe200000e0000 */
[----:B------:R-:W-:Y:S01]  /*7ff0*/  ULDC.64 UR6, c[0x0][0x198] ;  /* 0x0000660000067ab9 */ /* 0x000fe20000000a00 */
[----:B------:R-:W-:Y:S01]  /*8000*/  UMOV UR35, URZ ;  /* 0x0000003f00237c82 */ /* 0x000fe20008000000 */
[----:B------:R-:W-:Y:S01]  /*8010*/  UIADD3 UR6, UP0, UR6, 0x1f0, URZ ;  /* 0x000001f006067890 */ /* 0x000fe2000ff1e03f */
[----:B------:R-:W-:Y:S01]  /*8020*/  MOV R0, 0x1 ;  /* 0x0000000100007802 */ /* 0x000fe20000000f00 */
[----:B------:R-:W-:Y:S01]  /*8030*/  UMOV UR8, 0x0 ;  /* 0x0000000000087882 */ /* 0x000fe20000000000 */
[----:B------:R-:W-:Y:S01]  /*8040*/  UMOV UR9, 0x10000000 ;  /* 0x1000000000097882 */ /* 0x000fe20000000000 */
[----:B------:R-:W-:Y:S01]  /*8050*/  UIADD3.X UR7, URZ, UR7, URZ, UP0, !UPT ;  /* 0x000000073f077290 */ /* 0x000fe200087fe43f */
[----:B------:R-:W-:Y:S01]  /*8060*/  UMOV UR34, URZ ;  /* 0x0000003f00227c82 */ /* 0x000fe20008000000 */
[----:B------:R-:W-:Y:S01]  /*8070*/  UMOV UR26, 0x20 ;  /* 0x00000020001a7882 */ /* 0x000fe20000000000 */
[----:B------:R-:W-:Y:S01]  /*8080*/  UMOV UR28, UR36 ;  /* 0x00000024001c7c82 */ /* 0x000fe20008000000 */
[----:B------:R-:W-:-:S02]  /*8090*/  UMOV UR29, UR37 ;  /* 0x00000025001d7c82 */ /* 0x000fc40008000000 */
[----:B------:R-:W-:Y:S02]  /*80a0*/  UIADD3 UR32, UR16, 0x6000, URZ ;  /* 0x0000600010207890 */ /* 0x000fe4000fffe03f */
[----:B------:R-:W-:Y:S02]  /*80b0*/  UIADD3 UR33, UR16, 0x24000, URZ ;  /* 0x0002400010217890 */ /* 0x000fe4000fffe03f */
[----:B------:R-:W-:Y:S02]  /*80c0*/  UIADD3 UR24, UR16, 0x8000, URZ ;  /* 0x0000800010187890 */ /* 0x000fe4000fffe03f */
[----:B------:R-:W-:Y:S01]  /*80d0*/  UIADD3 UR16, UR16, 0xa000, URZ ;  /* 0x0000a00010107890 */ /* 0x000fe2000fffe03f */
[----:B------:R-:W-:Y:S02]  /*80e0*/  UMOV UR27, UR35 ;  /* 0x00000023001b7c82 */ /* 0x000fe40008000000 */
[----:B------:R-:W-:Y:S01]  /*80f0*/  UMOV UR25, UR33 ;  /* 0x0000002100197c82 */ /* 0x000fe20008000000 */
[----:B------:R-:W-:Y:S01]  /*8100*/  UMOV UR18, 0x40 ;  /* 0x0000004000127882 */ /* 0x000fe20000000000 */
[----:B------:R-:W-:Y:S01]  /*8110*/  UMOV UR20, UR36 ;  /* 0x0000002400147c82 */ /* 0x000fe20008000000 */
[----:B------:R-:W-:Y:S01]  /*8120*/  UMOV UR21, UR37 ;  /* 0x0000002500157c82 */ /* 0x000fe20008000000 */
[----:B------:R-:W-:Y:S01]  /*8130*/  UMOV UR19, UR35 ;  /* 0x0000002300137c82 */ /* 0x000fe20008000000 */
[----:B------:R1:W-:Y:S01]  /*8140*/  UTMALDG.4D [UR32], [UR6], desc[UR8] ;  /* 0x00000820060075b4 */ /* 0x0003e20008019000 */
[----:B------:R-:W-:Y:S01]  /*8150*/  UMOV UR17, UR33 ;  /* 0x0000002100117c82 */ /* 0x000fe20008000000 */
[----:B------:R1:W-:Y:S01]  /*8160*/  UTMALDG.4D [UR24], [UR6], desc[UR8] ;  /* 0x00000818060075b4 */ /* 0x0003e20008019000 */
[----:B------:R1:W-:Y:S02]  /*8170*/  UTMALDG.4D [UR16], [UR6], desc[UR8] ;  /* 0x00000810060075b4 */ /* 0x0003e40008019000 */
[----:B-1----:R-:W-:Y:S01]  /*8180*/  NOP ;  /* 0x0000000000007918 */ /* 0x002fe20000000000 */
.L_x_65:
[----:B------:R-:W-:Y:S05]  /*8190*/  BSYNC B0 ;  /* 0x0000000000007941 */ /* 0x000fea0003800000 */
.L_x_64:
[----:B------:R-:W-:Y:S04]  /*81a0*/  BSSY B0, `(.L_x_69) ;  /* 0x0000033000007945 */ /* 0x000fe80003800000 */
[----:B------:R-:W-:Y:S05]  /*81b0*/  @!P3 BRA `(.L_x_70) ;  /* 0x0000000000c4b947 */ /* 0x000fea0003800000 */
[----:B------:R-:W1:Y:S01]  /*81c0*/  S2R R5, SR_CgaCtaId ;  /* 0x0000000000057919 */ /* 0x000e620000008800 */
[----:B------:R-:W-:-:S04]  /*81d0*/  MOV R4, 0x400 ;  /* 0x0000040000047802 */ /* 0x000fc80000000f00 */
[----:B-1----:R-:W-:Y:S02]  /*81e0*/  LEA R8, R5, R4, 0x18 ;  /* 0x0000000405087211 */ /* 0x002fe400078ec0ff */
[----:B------:R-:W-:Y:S02]  /*81f0*/  MOV R5, 0x1 ;  /* 0x0000000100057802 */ /* 0x000fe40000000f00 */
[----:B------:R-:W-:Y:S02]  /*8200*/  LEA R4, R3, R8, 0x3 ;  /* 0x0000000803047211 */ /* 0x000fe400078e18ff */
[----:B------:R-:W-:-:S04]  /*8210*/  SHF.L.U32 R5, R5, 0x1f, RZ ;  /* 0x0000001f05057819 */ /* 0x000fc800000006ff */
[----:B------:R-:W1:Y:S02]  /*8220*/  SYNCS.PHASECHK.TRANS64.TRYWAIT P0, [R4+URZ+0x24060], R5 ;  /* 0x02406005040075a7 */ /* 0x000e64000800017f */
[----:B-1----:R-:W-:Y:S05]  /*8230*/  @!P0 BRA `(.L_x_71) ;  /* 0x0000001000408947 */ /* 0x002fea0003800000 */
.L_x_99:
        /* <DEDUP_REMOVED lines=8> */
.L_x_72:
[----:B------:R-:W-:-:S04]  /*82c0*/  LOP3.LUT P0, RZ, R6, 0x1f, RZ, 0xc0, !PT ;  /* 0x0000001f06ff7812 */ /* 0x000fc8000780c0ff */
[----:B------:R-:W-:-:S13]  /*82d0*/  PLOP3.LUT P0, PT, P0, P2, PT, 0x2a, 0x0 ;  /* 0x000000000000781c */ /* 0x000fda0000704572 */
[----:B------:R-:W-:Y:S05]  /*82e0*/  @P0 BRA `(.L_x_73) ;  /* 0x0000000000040947 */ /* 0x000fea0003800000 */
[----:B------:R-:W-:Y:S01]  /*82f0*/  BPT.TRAP 0x1 ;  /* 0x000000040000795c */ /* 0x000fe20000300000 */
.L_x_73:
[----:B------:R-:W-:Y:S01]  /*8300*/  R2UR UR24, R3 ;  /* 0x00000000031872ca */ /* 0x000fe200000e0000 */
[----:B------:R-:W-:Y:S01]  /*8310*/  ULDC.64 UR6, c[0x0][0x198] ;  /* 0x0000660000067ab9 */ /* 0x000fe20000000a00 */
[----:B------:R-:W-:Y:S01]  /*8320*/  R2UR UR5, R8 ;  /* 0x00000000080572ca */ /* 0x000fe200000e0000 */
[----:B------:R-:W-:Y:S01]  /*8330*/  UIADD3 UR6, UP0, UR6, 0xf0, URZ ;  /* 0x000000f006067890 */ /* 0x000fe2000ff1e03f */
[----:B------:R-:W-:Y:S01]  /*8340*/  R2UR UR27, R7 ;  /* 0x00000000071b72ca */ /* 0x000fe200000e0000 */
[----:B------:R-:W-:Y:S01]  /*8350*/  UMOV UR8, 0x0 ;  /* 0x0000000000087882 */ /* 0x000fe20000000000 */
[----:B------:R-:W-:Y:S01]  /*8360*/  R2UR UR25, R4 ;  /* 0x00000000041972ca */ /* 0x000fe200000e0000 */
[----:B------:R-:W-:Y:S01]  /*8370*/  UIADD3.X UR7, URZ, UR7, URZ, UP0, !UPT ;  /* 0x000000073f077290 */ /* 0x000fe200087fe43f */
[----:B------:R-:W-:Y:S01]  /*8380*/  UMOV UR9, 0x10000000 ;  /* 0x1000000000097882 */ /* 0x000fe20000000000 */
[----:B------:R-:W-:Y:S01]  /*8390*/  UMOV UR26, URZ ;  /* 0x0000003f001a7c82 */ /* 0x000fe20008000000 */
[----:B------:R-:W-:Y:S01]  /*83a0*/  UMOV UR28, UR36 ;  /* 0x00000024001c7c82 */ /* 0x000fe20008000000 */
[----:B------:R-:W-:Y:S01]  /*83b0*/  UMOV UR29, UR37 ;  /* 0x00000025001d7c82 */ /* 0x000fe20008000000 */
[----:B------:R-:W-:Y:S01]  /*83c0*/  UMOV UR18, 0x20 ;  /* 0x0000002000127882 */ /* 0x000fe20000000000 */
[----:B------:R-:W-:-:S02]  /*83d0*/  UMOV UR20, UR36 ;  /* 0x0000002400147c82 */ /* 0x000fc40008000000 */
[----:B------:R-:W-:Y:S02]  /*83e0*/  UIMAD UR24, UR24, 0x3000, UR5 ;  /* 0x00003000181878a4 */ /* 0x000fe4000f8e0205 */
[----:B------:R-:W-:Y:S02]  /*83f0*/  UIADD3 UR27, UR11, UR27, URZ ;  /* 0x0000001b0b1b7290 */ /* 0x000fe4000fffe03f */
[----:B------:R-:W-:Y:S02]  /*8400*/  UIADD3 UR25, UR25, 0x24050, URZ ;  /* 0x0002405019197890 */ /* 0x000fe4000fffe03f */
[----:B------:R-:W-:Y:S02]  /*8410*/  UIADD3 UR16, UR24, 0x1000, URZ ;  /* 0x0000100018107890 */ /* 0x000fe4000fffe03f */
[----:B------:R-:W-:Y:S01]  /*8420*/  UIADD3 UR32, UR24, 0x2000, URZ ;  /* 0x0000200018207890 */ /* 0x000fe2000fffe03f */
[----:B------:R-:W-:Y:S02]  /*8430*/  UMOV UR21, UR37 ;  /* 0x0000002500157c82 */ /* 0x000fe40008000000 */
[----:B------:R-:W-:Y:S01]  /*8440*/  UMOV UR17, UR25 ;  /* 0x0000001900117c82 */ /* 0x000fe20008000000 */
[----:B------:R-:W-:Y:S01]  /*8450*/  UMOV UR19, UR27 ;  /* 0x0000001b00137c82 */ /* 0x000fe20008000000 */
[----:B------:R-:W-:Y:S01]  /*8460*/  UMOV UR34, 0x40 ;  /* 0x0000004000227882 */ /* 0x000fe20000000000 */
[----:B------:R-:W-:Y:S01]  /*8470*/  UMOV UR33, UR25 ;  /* 0x0000001900217c82 */ /* 0x000fe20008000000 */
[----:B------:R1:W-:Y:S01]  /*8480*/  UTMALDG.4D [UR24], [UR6], desc[UR8] ;  /* 0x00000818060075b4 */ /* 0x0003e20008019000 */
[----:B------:R-:W-:Y:S01]  /*8490*/  UMOV UR35, UR27 ;  /* 0x0000001b00237c82 */ /* 0x000fe20008000000 */
[----:B------:R1:W-:Y:S01]  /*84a0*/  UTMALDG.4D [UR16], [UR6], desc[UR8] ;  /* 0x00000810060075b4 */ /* 0x0003e20008019000 */
[----:B------:R1:W-:Y:S02]  /*84b0*/  UTMALDG.4D [UR32], [UR6], desc[UR8] ;  /* 0x00000820060075b4 */ /* 0x0003e40008019000 */
[----:B-1----:R-:W-:Y:S01]  /*84c0*/  NOP ;  /* 0x0000000000007918 */ /* 0x002fe20000000000 */
.L_x_70:
[----:B------:R-:W-:Y:S05]  /*84d0*/  BSYNC B0 ;  /* 0x0000000000007941 */ /* 0x000fea0003800000 */
.L_x_69:
[----:B------:R-:W-:Y:S01]  /*84e0*/  BSSY B0, `(.L_x_74) ;  /* 0x0000035000007945 */ /* 0x000fe20003800000 */
[----:B------:R-:W-:-:S03]  /*84f0*/  MOV R8, RZ ;  /* 0x000000ff00087202 */ /* 0x000fc60000000f00 */
        /* <DEDUP_REMOVED lines=9> */
.L_x_100:
        /* <DEDUP_REMOVED lines=8> */
.L_x_77:
[----:B------:R-:W-:-:S04]  /*8610*/  LOP3.LUT P0, RZ, R6, 0x1f, RZ, 0xc0, !PT ;  /* 0x0000001f06ff7812 */ /* 0x000fc8000780c0ff */
[----:B------:R-:W-:-:S13]  /*8620*/  PLOP3.LUT P0, PT, P0, P2, PT, 0x2a, 0x0 ;  /* 0x000000000000781c */ /* 0x000fda0000704572 */
[----:B------:R-:W-:Y:S05]  /*8630*/  @P0 BRA `(.L_x_78) ;  /* 0x0000000000040947 */ /* 0x000fea0003800000 */
[----:B------:R-:W-:Y:S01]  /*8640*/  BPT.TRAP 0x1 ;  /* 0x000000040000795c */ /* 0x000fe20000300000 */
.L_x_78:
[C---:B------:R-:W-:Y:S01]  /*8650*/  IMAD R5, R0.reuse, 0x6000, R5 ;  /* 0x0000600000057824 */ /* 0x040fe200078e0205 */
[----:B------:R-:W-:Y:S01]  /*8660*/  R2UR UR25, R3 ;  /* 0x00000000031972ca */ /* 0x000fe200000e0000 */
[----:B------:R-:W-:Y:S01]  /*8670*/  ULDC.64 UR6, c[0x0][0x198] ;  /* 0x0000660000067ab9 */ /* 0x000fe20000000a00 */
[----:B------:R-:W-:Y:S01]  /*8680*/  UMOV UR27, URZ ;  /* 0x0000003f001b7c82 */ /* 0x000fe20008000000 */
[----:B------:R-:W-:Y:S01]  /*8690*/  UIADD3 UR6, UP0, UR6, 0x2f0, URZ ;  /* 0x000002f006067890 */ /* 0x000fe2000ff1e03f */
[----:B------:R-:W-:Y:S01]  /*86a0*/  R2UR UR32, R5 ;  /* 0x00000000052072ca */ /* 0x000fe200000e0000 */
[----:B------:R-:W-:Y:S01]  /*86b0*/  UMOV UR8, 0x0 ;  /* 0x0000000000087882 */ /* 0x000fe20000000000 */
[----:B------:R-:W-:Y:S01]  /*86c0*/  UMOV UR9, 0x10000000 ;  /* 0x1000000000097882 */ /* 0x000fe20000000000 */
[----:B------:R-:W-:Y:S01]  /*86d0*/  UIADD3.X UR7, URZ, UR7, URZ, UP0, !UPT ;  /* 0x000000073f077290 */ /* 0x000fe200087fe43f */
[----:B------:R-:W-:Y:S01]  /*86e0*/  IADD3 R0, R0, 0x1, RZ ;  /* 0x0000000100007810 */ /* 0x000fe20007ffe0ff */
[----:B------:R-:W-:Y:S01]  /*86f0*/  UMOV UR26, URZ ;  /* 0x0000003f001a7c82 */ /* 0x000fe20008000000 */
[----:B------:R-:W-:Y:S01]  /*8700*/  UMOV UR28, UR36 ;  /* 0x00000024001c7c82 */ /* 0x000fe20008000000 */
[----:B------:R-:W-:Y:S01]  /*8710*/  UMOV UR29, UR37 ;  /* 0x00000025001d7c82 */ /* 0x000fe20008000000 */
[----:B------:R-:W-:Y:S01]  /*8720*/  UMOV UR18, 0x20 ;  /* 0x0000002000127882 */ /* 0x000fe20000000000 */
[----:B------:R-:W-:Y:S01]  /*8730*/  UIADD3 UR25, UR25, 0x24000, URZ ;  /* 0x0002400019197890 */ /* 0x000fe2000fffe03f */
[----:B------:R-:W-:Y:S01]  /*8740*/  MOV R8, 0x1 ;  /* 0x0000000100087802 */ /* 0x000fe20000000f00 */
[----:B------:R-:W-:Y:S01]  /*8750*/  UMOV UR20, UR36 ;  /* 0x0000002400147c82 */ /* 0x000fe20008000000 */
[----:B------:R-:W-:Y:S01]  /*8760*/  UMOV UR21, UR37 ;  /* 0x0000002500157c82 */ /* 0x000fe20008000000 */
[----:B------:R-:W-:-:S02]  /*8770*/  UIADD3 UR24, UR32, 0x6000, URZ ;  /* 0x0000600020187890 */ /* 0x000fc4000fffe03f */
[----:B------:R-:W-:Y:S02]  /*8780*/  UIADD3 UR16, UR32, 0x8000, URZ ;  /* 0x0000800020107890 */ /* 0x000fe4000fffe03f */
[----:B------:R-:W-:Y:S01]  /*8790*/  UIADD3 UR32, UR32, 0xa000, URZ ;  /* 0x0000a00020207890 */ /* 0x000fe2000fffe03f */
[----:B------:R-:W-:Y:S01]  /*87a0*/  UMOV UR19, UR27 ;  /* 0x0000001b00137c82 */ /* 0x000fe20008000000 */
[----:B------:R-:W-:Y:S01]  /*87b0*/  UMOV UR17, UR25 ;  /* 0x0000001900117c82 */ /* 0x000fe20008000000 */
[----:B------:R-:W-:Y:S01]  /*87c0*/  UMOV UR34, 0x40 ;  /* 0x0000004000227882 */ /* 0x000fe20000000000 */
[----:B------:R-:W-:Y:S01]  /*87d0*/  UMOV UR35, UR27 ;  /* 0x0000001b00237c82 */ /* 0x000fe20008000000 */
[----:B------:R1:W-:Y:S01]  /*87e0*/  UTMALDG.4D [UR24], [UR6], desc[UR8] ;  /* 0x00000818060075b4 */ /* 0x0003e20008019000 */
[----:B------:R-:W-:Y:S01]  /*87f0*/  UMOV UR33, UR25 ;  /* 0x0000001900217c82 */ /* 0x000fe20008000000 */
[----:B------:R1:W-:Y:S02]  /*8800*/  UTMALDG.4D [UR16], [UR6], desc[UR8] ;  /* 0x00000810060075b4 */ /* 0x0003e40008019000 */
[----:B------:R1:W-:Y:S02]  /*8810*/  UTMALDG.4D [UR32], [UR6], desc[UR8] ;  /* 0x00000820060075b4 */ /* 0x0003e40008019000 */
[----:B-1----:R-:W-:Y:S01]  /*8820*/  NOP ;  /* 0x0000000000007918 */ /* 0x002fe20000000000 */
.L_x_75:
[----:B------:R-:W-:Y:S05]  /*8830*/  BSYNC B0 ;  /* 0x0000000000007941 */ /* 0x000fea0003800000 */
.L_x_74:
[----:B------:R-:W-:-:S13]  /*8840*/  ISETP.GE.AND P0, PT, R2, 0x81, PT ;  /* 0x000000810200780c */ /* 0x000fda0003f06270 */
[----:B------:R-:W-:Y:S05]  /*8850*/  @!P0 EXIT ;  /* 0x000000000000894d */ /* 0x000fea0003800000 */
[----:B------:R-:W-:Y:S01]  /*8860*/  IADD3 R2, R2, 0x7f, RZ ;  /* 0x0000007f02027810 */ /* 0x000fe20007ffe0ff */
[----:B------:R-:W-:Y:S01]  /*8870*/  BSSY B0, `(.L_x_79) ;  /* 0x0000077000007945 */ /* 0x000fe20003800000 */
[----:B------:R-:W-:Y:S02]  /*8880*/  LOP3.LUT P0, RZ, R6, 0x1f, RZ, 0xc0, !PT ;  /* 0x0000001f06ff7812 */ /* 0x000fe4000780c0ff */
[----:B------:R-:W-:Y:S02]  /*8890*/  SHF.R.S32.HI R3, RZ, 0x1f, R2 ;  /* 0x0000001fff037819 */ /* 0x000fe40000011402 */
[----:B------:R-:W-:Y:S02]  /*88a0*/  PLOP3.LUT P0, PT, P0, P2, PT, 0x2a, 0x0 ;  /* 0x000000000000781c */ /* 0x000fe40000704572 */
[----:B------:R-:W-:Y:S02]  /*88b0*/  LEA.HI R3, R3, R2, RZ, 0x7 ;  /* 0x0000000203037211 */ /* 0x000fe400078f38ff */
[----:B------:R-:W-:-:S02]  /*88c0*/  MOV R2, UR4 ;  /* 0x0000000400027c02 */ /* 0x000fc40008000f00 */
[----:B------:R-:W-:Y:S02]  /*88d0*/  SHF.R.S32.HI R3, RZ, 0x7, R3 ;  /* 0x00000007ff037819 */ /* 0x000fe40000011403 */
[----:B------:R-:W-:Y:S02]  /*88e0*/  LOP3.LUT R2, R2, 0x2, RZ, 0xfc, !PT ;  /* 0x0000000202027812 */ /* 0x000fe400078efcff */
[----:B------:R-:W-:Y:S02]  /*88f0*/  SHF.L.U32 R4, R3, 0x1, RZ ;  /* 0x0000000103047819 */ /* 0x000fe400000006ff */
[----:B------:R-:W-:-:S07]  /*8900*/  MOV R3, 0x1 ;  /* 0x0000000100037802 */ /* 0x000fce0000000f00 */
.L_x_90:
[----:B------:R-:W-:Y:S04]  /*8910*/  BSSY B1, `(.L_x_80) ;  /* 0x0000033000017945 */ /* 0x000fe80003800000 */
[----:B------:R-:W-:Y:S05]  /*8920*/  @!P3 BRA `(.L_x_81) ;  /* 0x0000000000c4b947 */ /* 0x000fea0003800000 */
[----:B------:R-:W1:Y:S01]  /*8930*/  S2R R6, SR_CgaCtaId ;  /* 0x0000000000067919 */ /* 0x000e620000008800 */
[----:B------:R-:W-:-:S04]  /*8940*/  MOV R5, 0x400 ;  /* 0x0000040000057802 */ /* 0x000fc80000000f00 */
[----:B-1----:R-:W-:Y:S02]  /*8950*/  LEA R7, R6, R5, 0x18 ;  /* 0x0000000506077211 */ /* 0x002fe400078ec0ff */
[----:B------:R-:W-:Y:S02]  /*8960*/  SHF.L.U32 R5, R3, 0x1f, RZ ;  /* 0x0000001f03057819 */ /* 0x000fe400000006ff */
[----:B------:R-:W-:-:S04]  /*8970*/  LEA R6, R0, R7, 0x3 ;  /* 0x0000000700067211 */ /* 0x000fc800078e18ff */
[----:B------:R-:W1:Y:S02]  /*8980*/  SYNCS.PHASECHK.TRANS64.TRYWAIT P4, [R6+URZ+0x24028], R5 ;  /* 0x02402805060075a7 */ /* 0x000e64000808017f */
[----:B-1----:R-:W-:Y:S05]  /*8990*/  @!P4 BRA `(.L_x_82) ;  /* 0x000000080090c947 */ /* 0x002fea0003800000 */
.L_x_101:
[----:B-1----:R-:W-:-:S04]  /*89a0*/  @P2 MOV R5, 0x6000 ;  /* 0x0000600000052802 */ /* 0x002fc80000000f00 */
[----:B------:R1:W-:Y:S02]  /*89b0*/  @P2 SYNCS.ARRIVE.TRANS64 RZ, [R6+URZ+0x24000], R5 ;  /* 0x0240000506ff29a7 */ /* 0x0003e4000800003f */
[----:B-1----:R-:W-:-:S04]  /*89c0*/  PRMT R5, R2, 0x9910, RZ ;  /* 0x0000991002057816 */ /* 0x002fc800000000ff */
[----:B------:R-:W-:-:S13]  /*89d0*/  ISETP.NE.AND P4, PT, R5, 0x2, PT ;  /* 0x000000020500780c */ /* 0x000fda0003f85270 */
[----:B------:R-:W-:Y:S05]  /*89e0*/  @P4 BRA `(.L_x_83) ;  /* 0x0000000000044947 */ /* 0x000fea0003800000 */
[----:B------:R-:W-:Y:S01]  /*89f0*/  BPT.TRAP 0x1 ;  /* 0x000000040000795c */ /* 0x000fe20000300000 */
.L_x_83:
[----:B------:R-:W-:Y:S05]  /*8a00*/  @P0 BRA `(.L_x_84) ;  /* 0x0000000000040947 */ /* 0x000fea0003800000 */
[----:B------:R-:W-:Y:S01]  /*8a10*/  BPT.TRAP 0x1 ;  /* 0x000000040000795c */ /* 0x000fe20000300000 */
.L_x_84:
[----:B------:R-:W-:Y:S01]  /*8a20*/  IMAD R7, R0, 0x6000, R7 ;  /* 0x0000600000077824 */ /* 0x000fe200078e0207 */
[----:B------:R-:W-:Y:S01]  /*8a30*/  R2UR UR33, R6 ;  /* 0x00000000062172ca */ /* 0x000fe200000e0000 */
[----:B------:R-:W-:Y:S01]  /*8a40*/  ULDC.64 UR6, c[0x0][0x198] ;  /* 0x0000660000067ab9 */ /* 0x000fe20000000a00 */
[----:B------:R-:W-:Y:S01]  /*8a50*/  R2UR UR35, R8 ;  /* 0x00000000082372ca */ /* 0x000fe200000e0000 */
[----:B------:R-:W-:Y:S01]  /*8a60*/  UIADD3 UR6, UP0, UR6, 0x1f0, URZ ;  /* 0x000001f006067890 */ /* 0x000fe2000ff1e03f */
[----:B------:R-:W-:Y:S01]  /*8a70*/  R2UR UR16, R7 ;  /* 0x00000000071072ca */ /* 0x000fe200000e0000 */
[----:B------:R-:W-:Y:S01]  /*8a80*/  UMOV UR8, 0x0 ;  /* 0x0000000000087882 */ /* 0x000fe20000000000 */
[----:B------:R-:W-:Y:S01]  /*8a90*/  UMOV UR9, 0x10000000 ;  /* 0x1000000000097882 */ /* 0x000fe20000000000 */
[----:B------:R-:W-:Y:S01]  /*8aa0*/  UIADD3.X UR7, URZ, UR7, URZ, UP0, !UPT ;  /* 0x000000073f077290 */ /* 0x000fe200087fe43f */
[----:B------:R-:W-:Y:S01]  /*8ab0*/  IADD3 R5, R0, 0x1, RZ ;  /* 0x0000000100057810 */ /* 0x000fe20007ffe0ff */
[----:B------:R-:W-:Y:S01]  /*8ac0*/  UMOV UR34, URZ ;  /* 0x0000003f00227c82 */ /* 0x000fe20008000000 */
[----:B------:R-:W-:Y:S01]  /*8ad0*/  UMOV UR26, 0x20 ;  /* 0x00000020001a7882 */ /* 0x000fe20000000000 */
[----:B------:R-:W-:Y:S01]  /*8ae0*/  UMOV UR28, UR36 ;  /* 0x00000024001c7c82 */ /* 0x000fe20008000000 */
[----:B------:R-:W-:Y:S01]  /*8af0*/  UMOV UR29, UR37 ;  /* 0x00000025001d7c82 */ /* 0x000fe20008000000 */
[----:B------:R-:W-:Y:S01]  /*8b00*/  UIADD3 UR33, UR33, 0x24000, URZ ;  /* 0x0002400021217890 */ /* 0x000fe2000fffe03f */
[----:B------:R-:W-:Y:S01]  /*8b10*/  ISETP.NE.AND P4, PT, R5, 0x5, PT ;  /* 0x000000050500780c */ /* 0x000fe20003f85270 */
[----:B------:R-:W-:-:S02]  /*8b20*/  USHF.L.U32 UR35, UR35, 0x7, URZ ;  /* 0x0000000723237899 */ /* 0x000fc4000800063f */
[----:B------:R-:W-:Y:S01]  /*8b30*/  UIADD3 UR32, UR16, 0x6000, URZ ;  /* 0x0000600010207890 */ /* 0x000fe2000fffe03f */
[----:B------:R-:W-:Y:S01]  /*8b40*/  SEL R0, RZ, 0x1, P4 ;  /* 0x00000001ff007807 */ /* 0x000fe20002000000 */
[----:B------:R-:W-:Y:S02]  /*8b50*/  UIADD3 UR24, UR16, 0x8000, URZ ;  /* 0x0000800010187890 */ /* 0x000fe4000fffe03f */
[----:B------:R-:W-:Y:S01]  /*8b60*/  UIADD3 UR16, UR16, 0xa000, URZ ;  /* 0x0000a00010107890 */ /* 0x000fe2000fffe03f */
[----:B------:R-:W-:Y:S01]  /*8b70*/  LOP3.LUT R3, R3, R0, RZ, 0x3c, !PT ;  /* 0x0000000003037212 */ /* 0x000fe200078e3cff */
[----:B------:R-:W-:Y:S01]  /*8b80*/  UMOV UR25, UR33 ;  /* 0x0000002100197c82 */ /* 0x000fe20008000000 */
[----:B------:R-:W-:Y:S01]  /*8b90*/  UMOV UR27, UR35 ;  /* 0x00000023001b7c82 */ /* 0x000fe20008000000 */
[----:B------:R-:W-:Y:S01]  /*8ba0*/  UMOV UR18, 0x40 ;  /* 0x0000004000127882 */ /* 0x000fe20000000000 */
[----:B------:R-:W-:Y:S01]  /*8bb0*/  UMOV UR20, UR36 ;  /* 0x0000002400147c82 */ /* 0x000fe20008000000 */
[----:B------:R-:W-:Y:S01]  /*8bc0*/  UMOV UR21, UR37 ;  /* 0x0000002500157c82 */ /* 0x000fe20008000000 */
[----:B------:R-:W-:Y:S01]  /*8bd0*/  UMOV UR17, UR33 ;  /* 0x0000002100117c82 */ /* 0x000fe20008000000 */
[----:B------:R-:W-:Y:S01]  /*8be0*/  UMOV UR19, UR35 ;  /* 0x0000002300137c82 */ /* 0x000fe20008000000 */
[----:B------:R1:W-:Y:S01]  /*8bf0*/  UTMALDG.4D [UR32], [UR6], desc[UR8] ;  /* 0x00000820060075b4 */ /* 0x0003e20008019000 */
[----:B------:R-:W-:Y:S01]  /*8c00*/  SEL R0, R5, RZ, P4 ;  /* 0x000000ff05007207 */ /* 0x000fe20002000000 */
[----:B------:R1:W-:Y:S01]  /*8c10*/  UTMALDG.4D [UR24], [UR6], desc[UR8] ;  /* 0x00000818060075b4 */ /* 0x0003e20008019000 */
[----:B------:R1:W-:Y:S02]  /*8c20*/  UTMALDG.4D [UR16], [UR6], desc[UR8] ;  /* 0x00000810060075b4 */ /* 0x0003e40008019000 */
[----:B-1----:R-:W-:-:S03]  /*8c30*/  NOP ;  /* 0x0000000000007918 */ /* 0x002fc60000000000 */
.L_x_81:
[----:B------:R-:W-:Y:S05]  /*8c40*/  BSYNC B1 ;  /* 0x0000000000017941 */ /* 0x000fea0003800000 */
.L_x_80:
[----:B------:R-:W-:Y:S01]  /*8c50*/  ISETP.LT.OR P4, PT, R4, 0x4, !P3 ;  /* 0x000000040400780c */ /* 0x000fe20005f81670 */
[----:B------:R-:W-:-:S12]  /*8c60*/  BSSY B1, `(.L_x_85) ;  /* 0x0000034000017945 */ /* 0x000fd80003800000 */
[----:B------:R-:W-:Y:S05]  /*8c70*/  @P4 BRA `(.L_x_86) ;  /* 0x0000000000c84947 */ /* 0x000fea0003800000 */
[----:B------:R-:W1:Y:S01]  /*8c80*/  S2R R6, SR_CgaCtaId ;  /* 0x0000000000067919 */ /* 0x000e620000008800 */
[----:B------:R-:W-:Y:S02]  /*8c90*/  MOV R5, 0x400 ;  /* 0x0000040000057802 */ /* 0x000fe40000000f00 */
[----:B------:R-:W-:Y:S02]  /*8ca0*/  SHF.L.U32 R7, R3, 0x1f, RZ ;  /* 0x0000001f03077819 */ /* 0x000fe400000006ff */
[----:B-1----:R-:W-:-:S04]  /*8cb0*/  LEA R5, R6, R5, 0x18 ;  /* 0x0000000506057211 */ /* 0x002fc800078ec0ff */
[----:B------:R-:W-:-:S04]  /*8cc0*/  LEA R6, R0, R5, 0x3 ;  /* 0x0000000500067211 */ /* 0x000fc800078e18ff */
[----:B------:R-:W1:Y:S02]  /*8cd0*/  SYNCS.PHASECHK.TRANS64.TRYWAIT P4, [R6+URZ+0x24028], R7 ;  /* 0x02402807060075a7 */ /* 0x000e64000808017f */
[----:B-1----:R-:W-:Y:S05]  /*8ce0*/  @!P4 BRA `(.L_x_87) ;  /* 0x0000000400d0c947 */ /* 0x002fea0003800000 */
.L_x_102:
[----:B-1----:R-:W-:-:S04]  /*8cf0*/  @P1 MOV R7, 0x6000 ;  /* 0x0000600000071802 */ /* 0x002fc80000000f00 */
[----:B------:R1:W-:Y:S02]  /*8d00*/  @P1 SYNCS.ARRIVE.TRANS64 RZ, [R6+URZ+0x24000], R7 ;  /* 0x0240000706ff19a7 */ /* 0x0003e4000800003f */
[----:B-1----:R-:W-:-:S04]  /*8d10*/  PRMT R7, R2, 0x9910, RZ ;  /* 0x0000991002077816 */ /* 0x002fc800000000ff */
[----:B------:R-:W-:-:S13]  /*8d20*/  ISETP.NE.AND P4, PT, R7, 0x2, PT ;  /* 0x000000020700780c */ /* 0x000fda0003f85270 */
[----:B------:R-:W-:Y:S05]  /*8d30*/  @P4 BRA `(.L_x_88) ;  /* 0x0000000000044947 */ /* 0x000fea0003800000 */
[----:B------:R-:W-:Y:S01]  /*8d40*/  BPT.TRAP 0x1 ;  /* 0x000000040000795c */ /* 0x000fe20000300000 */
.L_x_88:
[----:B------:R-:W-:Y:S05]  /*8d50*/  @P0 BRA `(.L_x_89) ;  /* 0x0000000000040947 */ /* 0x000fea0003800000 */
[----:B------:R-:W-:Y:S01]  /*8d60*/  BPT.TRAP 0x1 ;  /* 0x000000040000795c */ /* 0x000fe20000300000 */
.L_x_89:
        /* <DEDUP_REMOVED lines=16> */
[----:B------:R-:W-:Y:S01]  /*8e70*/  USHF.L.U32 UR35, UR35, 0x7, URZ ;  /* 0x0000000723237899 */ /* 0x000fe2000800063f */
[----:B------:R-:W-:Y:S01]  /*8e80*/  IADD3 R8, R8, 0x1, RZ ;  /* 0x0000000108087810 */ /* 0x000fe20007ffe0ff */
[----:B------:R-:W-:Y:S01]  /*8e90*/  UIADD3 UR32, UR16, 0x6000, URZ ;  /* 0x0000600010207890 */ /* 0x000fe2000fffe03f */
[----:B------:R-:W-:Y:S01]  /*8ea0*/  SEL R6, RZ, 0x1, P4 ;  /* 0x00000001ff067807 */ /* 0x000fe20002000000 */
[----:B------:R-:W-:Y:S01]  /*8eb0*/  UIADD3 UR24, UR16, 0x8000, URZ ;  /* 0x0000800010187890 */ /* 0x000fe2000fffe03f */
[----:B------:R-:W-:Y:S01]  /*8ec0*/  SEL R0, R0, RZ, P4 ;  /* 0x000000ff00007207 */ /* 0x000fe20002000000 */
        /* <DEDUP_REMOVED lines=13> */
.L_x_86:
[----:B------:R-:W-:Y:S05]  /*8fa0*/  BSYNC B1 ;  /* 0x0000000000017941 */ /* 0x000fea0003800000 */
.L_x_85:
[C---:B------:R-:W-:Y:S02]  /*8fb0*/  ISETP.GT.AND P4, PT, R4.reuse, 0x4, PT ;  /* 0x000000040400780c */ /* 0x040fe40003f84270 */
[----:B------:R-:W-:-:S11]  /*8fc0*/  IADD3 R4, R4, -0x2, RZ ;  /* 0xfffffffe04047810 */ /* 0x000fd60007ffe0ff */
[----:B------:R-:W-:Y:S05]  /*8fd0*/  @P4 BRA `(.L_x_90) ;  /* 0xfffffff8004c4947 */ /* 0x000fea000383ffff */
[----:B------:R-:W-:Y:S05]  /*8fe0*/  BSYNC B0 ;  /* 0x0000000000007941 */ /* 0x000fea0003800000 */
.L_x_79:
[----:B------:R-:W-:Y:S05]  /*8ff0*/  EXIT ;  /* 0x000000000000794d */ /* 0x000fea0003800000 */
.L_x_15:
[----:B--2---:R-:W-:-:S04]  /*9000*/  MOV R3, UR7 ;  /* 0x0000000700037c02 */ /* 0x004fc80008000f00 */
[----:B------:R2:W3:Y:S03]  /*9010*/  SYNCS.PHASECHK.TRANS64.TRYWAIT P1, [R3+URZ+0x24050], R0 ;  /* 0x02405000030075a7 */ /* 0x0004e6000802017f */
[----:B---3--:R-:W-:Y:S05]  /*9020*/  @!P1 NANOSLEEP.SYNCS 0x989680 ;  /* 0x009896800000995d */ /* 0x008fea0003900000 */
[----:B------:R-:W3:Y:S02]  /*9030*/  @!P1 SYNCS.PHASECHK.TRANS64 P1, [R3+URZ+0x24050], R0 ;  /* 0x02405000030095a7 */ /* 0x000ee4000802007f */
[----:B---3--:R-:W-:Y:S05]  /*9040*/  @!P1 BRA `(.L_x_15) ;  /* 0xfffffffc00ec9947 */ /* 0x008fea000383ffff */
[----:B------:R-:W-:Y:S05]  /*9050*/  BRA `(.L_x_91) ;  /* 0xffffff7c003c7947 */ /* 0x000fea000383ffff */
.L_x_17:
[----:B--2---:R-:W-:-:S04]  /*9060*/  MOV R3, UR36 ;  /* 0x0000002400037c02 */ /* 0x004fc80008000f00 */
[----:B------:R2:W3:Y:S03]  /*9070*/  SYNCS.PHASECHK.TRANS64.TRYWAIT P1, [R3+URZ+0x24000], R0 ;  /* 0x02400000030075a7 */ /* 0x0004e6000802017f */
[----:B---3--:R-:W-:Y:S05]  /*9080*/  @!P1 NANOSLEEP.SYNCS 0x989680 ;  /* 0x009896800000995d */ /* 0x008fea0003900000 */
[----:B------:R-:W3:Y:S02]  /*9090*/  @!P1 SYNCS.PHASECHK.TRANS64 P1, [R3+URZ+0x24000], R0 ;  /* 0x02400000030095a7 */ /* 0x000ee4000802007f */
[----:B---3--:R-:W-:Y:S05]  /*90a0*/  @!P1 BRA `(.L_x_17) ;  /* 0xfffffffc00ec9947 */ /* 0x008fea000383ffff */
[----:B------:R-:W-:Y:S05]  /*90b0*/  BRA `(.L_x_92) ;  /* 0xffffff7c00407947 */ /* 0x000fea000383ffff */
.L_x_18:
[----:B--2---:R-:W-:-:S04]  /*90c0*/  MOV R3, UR10 ;  /* 0x0000000a00037c02 */ /* 0x004fc80008000f00 */
[----:B------:R2:W3:Y:S03]  /*90d0*/  SYNCS.PHASECHK.TRANS64.TRYWAIT P1, [R3+URZ], R2 ;  /* 0x00000002030075a7 */ /* 0x0004e6000802017f */
[----:B---3--:R-:W-:Y:S05]  /*90e0*/  @!P1 NANOSLEEP.SYNCS 0x989680 ;  /* 0x009896800000995d */ /* 0x008fea0003900000 */
[----:B------:R-:W3:Y:S02]  /*90f0*/  @!P1 SYNCS.PHASECHK.TRANS64 P1, [R3+URZ], R2 ;  /* 0x00000002030095a7 */ /* 0x000ee4000802007f */
[----:B---3--:R-:W-:Y:S05]  /*9100*/  @!P1 BRA `(.L_x_18) ;  /* 0xfffffffc00ec9947 */ /* 0x008fea000383ffff */
[----:B------:R-:W-:Y:S05]  /*9110*/  BRA `(.L_x_93) ;  /* 0xffffff7c00447947 */ /* 0x000fea000383ffff */
.L_x_20:
[----:B-1----:R-:W-:-:S04]  /*9120*/  MOV R7, UR36 ;  /* 0x0000002400077c02 */ /* 0x002fc80008000f00 */
[----:B------:R1:W2:Y:S03]  /*9130*/  SYNCS.PHASECHK.TRANS64.TRYWAIT P1, [R7+URZ+0x24008], R0 ;  /* 0x02400800070075a7 */ /* 0x0002a6000802017f */
[----:B--2---:R-:W-:Y:S05]  /*9140*/  @!P1 NANOSLEEP.SYNCS 0x989680 ;  /* 0x009896800000995d */ /* 0x004fea0003900000 */
[----:B------:R-:W2:Y:S02]  /*9150*/  @!P1 SYNCS.PHASECHK.TRANS64 P1, [R7+URZ+0x24008], R0 ;  /* 0x02400800070095a7 */ /* 0x000ea4000802007f */
[----:B--2---:R-:W-:Y:S05]  /*9160*/  @!P1 BRA `(.L_x_20) ;  /* 0xfffffffc00ec9947 */ /* 0x004fea000383ffff */
[----:B------:R-:W-:Y:S05]  /*9170*/  BRA `(.L_x_94) ;  /* 0xffffffa000c07947 */ /* 0x000fea000383ffff */
.L_x_25:
[----:B-1----:R-:W-:-:S04]  /*9180*/  MOV R4, UR10 ;  /* 0x0000000a00047c02 */ /* 0x002fc80008000f00 */
[----:B------:R1:W2:Y:S03]  /*9190*/  SYNCS.PHASECHK.TRANS64.TRYWAIT P2, [R4+URZ+0x24000], R3 ;  /* 0x02400003040075a7 */ /* 0x0002a6000804017f */
[----:B--2---:R-:W-:Y:S05]  /*91a0*/  @!P2 NANOSLEEP.SYNCS 0x989680 ;  /* 0x009896800000a95d */ /* 0x004fea0003900000 */
[----:B------:R-:W2:Y:S02]  /*91b0*/  @!P2 SYNCS.PHASECHK.TRANS64 P2, [R4+URZ+0x24000], R3 ;  /* 0x024000030400a5a7 */ /* 0x000ea4000804007f */
[----:B--2---:R-:W-:Y:S05]  /*91c0*/  @!P2 BRA `(.L_x_25) ;  /* 0xfffffffc00eca947 */ /* 0x004fea000383ffff */
[----:B------:R-:W-:Y:S05]  /*91d0*/  BRA `(.L_x_95) ;  /* 0xffffffa400bc7947 */ /* 0x000fea000383ffff */
.L_x_29:
[----:B-1----:R-:W-:-:S04]  /*91e0*/  MOV R8, UR7 ;  /* 0x0000000700087c02 */ /* 0x002fc80008000f00 */
[----:B------:R1:W2:Y:S03]  /*91f0*/  SYNCS.PHASECHK.TRANS64.TRYWAIT P2, [R8+URZ+0x24000], R7 ;  /* 0x02400007080075a7 */ /* 0x0002a6000804017f */
[----:B--2---:R-:W-:Y:S05]  /*9200*/  @!P2 NANOSLEEP.SYNCS 0x989680 ;  /* 0x009896800000a95d */ /* 0x004fea0003900000 */
[----:B------:R-:W2:Y:S02]  /*9210*/  @!P2 SYNCS.PHASECHK.TRANS64 P2, [R8+URZ+0x24000], R7 ;  /* 0x024000070800a5a7 */ /* 0x000ea4000804007f */
[----:B--2---:R-:W-:Y:S05]  /*9220*/  @!P2 BRA `(.L_x_29) ;  /* 0xfffffffc00eca947 */ /* 0x004fea000383ffff */
[----:B------:R-:W-:Y:S05]  /*9230*/  BRA `(.L_x_28) ;  /* 0xffffffc800fc7947 */ /* 0x000fea000383ffff */
.L_x_45:
[----:B-1----:R-:W-:-:S04]  /*9240*/  MOV R3, UR4 ;  /* 0x0000000400037c02 */ /* 0x002fc80008000f00 */
[----:B------:R1:W2:Y:S03]  /*9250*/  SYNCS.PHASECHK.TRANS64.TRYWAIT P0, [R3+URZ+0x24098], R0 ;  /* 0x02409800030075a7 */ /* 0x0002a6000800017f */
[----:B--2---:R-:W-:Y:S05]  /*9260*/  @!P0 NANOSLEEP.SYNCS 0x989680 ;  /* 0x009896800000895d */ /* 0x004fea0003900000 */
[----:B------:R-:W2:Y:S02]  /*9270*/  @!P0 SYNCS.PHASECHK.TRANS64 P0, [R3+URZ+0x24098], R0 ;  /* 0x02409800030085a7 */ /* 0x000ea4000800007f */
[----:B--2---:R-:W-:Y:S05]  /*9280*/  @!P0 BRA `(.L_x_45) ;  /* 0xfffffffc00ec8947 */ /* 0x004fea000383ffff */
[----:B------:R-:W-:Y:S05]  /*9290*/  BRA `(.L_x_96) ;  /* 0xffffffd400a87947 */ /* 0x000fea000383ffff */
.L_x_61:
[----:B--2---:R2:W4:Y:S02]  /*92a0*/  SYNCS.PHASECHK.TRANS64.TRYWAIT P0, [R3+URZ+0x24060], R2 ;  /* 0x02406002030075a7 */ /* 0x004524000800017f */
[----:B----4-:R-:W-:Y:S05]  /*92b0*/  @!P0 NANOSLEEP.SYNCS 0x989680 ;  /* 0x009896800000895d */ /* 0x010fea0003900000 */
[----:B------:R-:W4:Y:S02]  /*92c0*/  @!P0 SYNCS.PHASECHK.TRANS64 P0, [R3+URZ+0x24060], R2 ;  /* 0x02406002030085a7 */ /* 0x000f24000800007f */
[----:B----4-:R-:W-:Y:S05]  /*92d0*/  @!P0 BRA `(.L_x_61) ;  /* 0xfffffffc00f08947 */ /* 0x010fea000383ffff */
[----:B------:R-:W-:Y:S05]  /*92e0*/  BRA `(.L_x_97) ;  /* 0xffffffe800447947 */ /* 0x000fea000383ffff */
.L_x_66:
[----:B-1----:R1:W2:Y:S02]  /*92f0*/  SYNCS.PHASECHK.TRANS64.TRYWAIT P0, [R5+URZ+0x24028], R0 ;  /* 0x02402800050075a7 */ /* 0x0022a4000800017f */
[----:B--2---:R-:W-:Y:S05]  /*9300*/  @!P0 NANOSLEEP.SYNCS 0x989680 ;  /* 0x009896800000895d */ /* 0x004fea0003900000 */
[----:B------:R-:W2:Y:S02]  /*9310*/  @!P0 SYNCS.PHASECHK.TRANS64 P0, [R5+URZ+0x24028], R0 ;  /* 0x02402800050085a7 */ /* 0x000ea4000800007f */
[----:B--2---:R-:W-:Y:S05]  /*9320*/  @!P0 BRA `(.L_x_66) ;  /* 0xfffffffc00f08947 */ /* 0x004fea000383ffff */
[----:B------:R-:W-:Y:S05]  /*9330*/  BRA `(.L_x_98) ;  /* 0xffffffe800f87947 */ /* 0x000fea000383ffff */
.L_x_71:
[----:B-1----:R1:W2:Y:S02]  /*9340*/  SYNCS.PHASECHK.TRANS64.TRYWAIT P0, [R4+URZ+0x24060], R5 ;  /* 0x02406005040075a7 */ /* 0x0022a4000800017f */
[----:B--2---:R-:W-:Y:S05]  /*9350*/  @!P0 NANOSLEEP.SYNCS 0x989680 ;  /* 0x009896800000895d */ /* 0x004fea0003900000 */
[----:B------:R-:W2:Y:S02]  /*9360*/  @!P0 SYNCS.PHASECHK.TRANS64 P0, [R4+URZ+0x24060], R5 ;  /* 0x02406005040085a7 */ /* 0x000ea4000800007f */
[----:B--2---:R-:W-:Y:S05]  /*9370*/  @!P0 BRA `(.L_x_71) ;  /* 0xfffffffc00f08947 */ /* 0x004fea000383ffff */
[----:B------:R-:W-:Y:S05]  /*9380*/  BRA `(.L_x_99) ;  /* 0xffffffec00ac7947 */ /* 0x000fea000383ffff */
.L_x_76:
[----:B-1----:R1:W2:Y:S02]  /*9390*/  SYNCS.PHASECHK.TRANS64.TRYWAIT P0, [R3+URZ+0x24028], R4 ;  /* 0x02402804030075a7 */ /* 0x0022a4000800017f */
[----:B--2---:R-:W-:Y:S05]  /*93a0*/  @!P0 NANOSLEEP.SYNCS 0x989680 ;  /* 0x009896800000895d */ /* 0x004fea0003900000 */
[----:B------:R-:W2:Y:S02]  /*93b0*/  @!P0 SYNCS.PHASECHK.TRANS64 P0, [R3+URZ+0x24028], R4 ;  /* 0x02402804030085a7 */ /* 0x000ea4000800007f */
[----:B--2---:R-:W-:Y:S05]  /*93c0*/  @!P0 BRA `(.L_x_76) ;  /* 0xfffffffc00f08947 */ /* 0x004fea000383ffff */
[----:B------:R-:W-:Y:S05]  /*93d0*/  BRA `(.L_x_100) ;  /* 0xfffffff0006c7947 */ /* 0x000fea000383ffff */
.L_x_82:
[----:B-1----:R1:W2:Y:S02]  /*93e0*/  SYNCS.PHASECHK.TRANS64.TRYWAIT P4, [R6+URZ+0x24028], R5 ;  /* 0x02402805060075a7 */ /* 0x0022a4000808017f */
[----:B--2---:R-:W-:Y:S05]  /*93f0*/  @!P4 NANOSLEEP.SYNCS 0x989680 ;  /* 0x009896800000c95d */ /* 0x004fea0003900000 */
[----:B------:R-:W2:Y:S02]  /*9400*/  @!P4 SYNCS.PHASECHK.TRANS64 P4, [R6+URZ+0x24028], R5 ;  /* 0x024028050600c5a7 */ /* 0x000ea4000808007f */
[----:B--2---:R-:W-:Y:S05]  /*9410*/  @!P4 BRA `(.L_x_82) ;  /* 0xfffffffc00f0c947 */ /* 0x004fea000383ffff */
[----:B------:R-:W-:Y:S05]  /*9420*/  BRA `(.L_x_101) ;  /* 0xfffffff4005c7947 */ /* 0x000fea000383ffff */
.L_x_87:
[----:B-1----:R1:W2:Y:S02]  /*9430*/  SYNCS.PHASECHK.TRANS64.TRYWAIT P4, [R6+URZ+0x24028], R7 ;  /* 0x02402807060075a7 */ /* 0x0022a4000808017f */
[----:B--2---:R-:W-:Y:S05]  /*9440*/  @!P4 NANOSLEEP.SYNCS 0x989680 ;  /* 0x009896800000c95d */ /* 0x004fea0003900000 */
[----:B------:R-:W2:Y:S02]  /*9450*/  @!P4 SYNCS.PHASECHK.TRANS64 P4, [R6+URZ+0x24028], R7 ;  /* 0x024028070600c5a7 */ /* 0x000ea4000808007f */
[----:B--2---:R-:W-:Y:S05]  /*9460*/  @!P4 BRA `(.L_x_87) ;  /* 0xfffffffc00f0c947 */ /* 0x004fea000383ffff */
[----:B------:R-:W-:Y:S05]  /*9470*/  BRA `(.L_x_102) ;  /* 0xfffffff8001c7947 */ /* 0x000fea000383ffff */
        .weak           $__internal_0_$__cuda_sm20_rcp_rn_f32_slowpath
        .type           $__internal_0_$__cuda_sm20_rcp_rn_f32_slowpath,@function
        .size           $__internal_0_$__cuda_sm20_rcp_rn_f32_slowpath,(.L_x_108 - $__internal_0_$__cuda_sm20_rcp_rn_f32_slowpath)
$__internal_0_$__cuda_sm20_rcp_rn_f32_slowpath:
[----:B------:R-:W-:Y:S01]  /*9480*/  SHF.L.U32 R0, R2, 0x1, RZ ;  /* 0x0000000102007819 */ /* 0x000fe200000006ff */
[----:B------:R-:W-:Y:S03]  /*9490*/  BSSY B2, `(.L_x_103) ;  /* 0x0000030000027945 */ /* 0x000fe60003800000 */
[----:B------:R-:W-:-:S04]  /*94a0*/  SHF.R.U32.HI R16, RZ, 0x18, R0 ;  /* 0x00000018ff107819 */ /* 0x000fc80000011600 */
[----:B------:R-:W-:-:S13]  /*94b0*/  ISETP.NE.U32.AND P0, PT, R16, RZ, PT ;  /* 0x000000ff1000720c */ /* 0x000fda0003f05070 */
[----:B------:R-:W-:Y:S05]  /*94c0*/  @P0 BRA `(.L_x_104) ;  /* 0x0000000000280947 */ /* 0x000fea0003800000 */
[----:B------:R-:W-:-:S04]  /*94d0*/  SHF.L.U32 R0, R2, 0x1, RZ ;  /* 0x0000000102007819 */ /* 0x000fc800000006ff */
[----:B------:R-:W-:-:S13]  /*94e0*/  ISETP.NE.AND P0, PT, R0, RZ, PT ;  /* 0x000000ff0000720c */ /* 0x000fda0003f05270 */
[----:B------:R-:W-:Y:S01]  /*94f0*/  @P0 FFMA R7, R2, 1.84467440737095516160e+19, RZ ;  /* 0x5f80000002070823 */ /* 0x000fe200000000ff */
[----:B------:R-:W-:Y:S08]  /*9500*/  @!P0 MUFU.RCP R6, R2 ;  /* 0x0000000200068308 */ /* 0x000ff00000001000 */
[----:B------:R-:W1:Y:S02]  /*9510*/  @P0 MUFU.RCP R0, R7 ;  /* 0x0000000700000308 */ /* 0x000e640000001000 */
[----:B-1----:R-:W-:-:S04]  /*9520*/  @P0 FFMA R10, R7, R0, -1 ;  /* 0xbf800000070a0423 */ /* 0x002fc80000000000 */
[----:B------:R-:W-:-:S04]  /*9530*/  @P0 FADD.FTZ R13, -R10, -RZ ;  /* 0x800000ff0a0d0221 */ /* 0x000fc80000010100 */
[----:B------:R-:W-:-:S04]  /*9540*/  @P0 FFMA R0, R0, R13, R0 ;  /* 0x0000000d00000223 */ /* 0x000fc80000000000 */
[----:B------:R-:W-:Y:S01]  /*9550*/  @P0 FFMA R6, R0, 1.84467440737095516160e+19, RZ ;  /* 0x5f80000000060823 */ /* 0x000fe200000000ff */
[----:B------:R-:W-:Y:S06]  /*9560*/  BRA `(.L_x_105) ;  /* 0x0000000000887947 */ /* 0x000fec0003800000 */
.L_x_104:
[----:B------:R-:W-:-:S04]  /*9570*/  IADD3 R18, R16, -0xfd, RZ ;  /* 0xffffff0310127810 */ /* 0x000fc80007ffe0ff */
[----:B------:R-:W-:-:S13]  /*9580*/  ISETP.GT.U32.AND P0, PT, R18, 0x1, PT ;  /* 0x000000011200780c */ /* 0x000fda0003f04070 */
[----:B------:R-:W-:Y:S05]  /*9590*/  @P0 BRA `(.L_x_106) ;  /* 0x0000000000780947 */ /* 0x000fea0003800000 */
[----:B------:R-:W-:Y:S02]  /*95a0*/  LOP3.LUT R0, R2, 0x7fffff, RZ, 0xc0, !PT ;  /* 0x007fffff02007812 */ /* 0x000fe400078ec0ff */
[----:B------:R-:W-:Y:S02]  /*95b0*/  MOV R13, 0x3 ;  /* 0x00000003000d7802 */ /* 0x000fe40000000f00 */
[----:B------:R-:W-:Y:S02]  /*95c0*/  LOP3.LUT R0, R0, 0x3f800000, RZ, 0xfc, !PT ;  /* 0x3f80000000007812 */ /* 0x000fe400078efcff */
[----:B------:R-:W-:Y:S02]  /*95d0*/  SHF.L.U32 R13, R13, R18, RZ ;  /* 0x000000120d0d7219 */ /* 0x000fe400000006ff */
[----:B------:R-:W1:Y:S02]  /*95e0*/  MUFU.RCP R7, R0 ;  /* 0x0000000000077308 */ /* 0x000e640000001000 */
[----:B-1----:R-:W-:-:S04]  /*95f0*/  FFMA R6, R0, R7, -1 ;  /* 0xbf80000000067423 */ /* 0x002fc80000000007 */
[----:B------:R-:W-:-:S04]  /*9600*/  FADD.FTZ R6, -R6, -RZ ;  /* 0x800000ff06067221 */ /* 0x000fc80000010100 */
[CCC-:B------:R-:W-:Y:S01]  /*9610*/  FFMA.RM R10, R7.reuse, R6.reuse, R7.reuse ;  /* 0x00000006070a7223 */ /* 0x1c0fe20000004007 */
[----:B------:R-:W-:-:S04]  /*9620*/  FFMA.RP R7, R7, R6, R7 ;  /* 0x0000000607077223 */ /* 0x000fc80000008007 */
[C---:B------:R-:W-:Y:S02]  /*9630*/  LOP3.LUT R6, R10.reuse, 0x7fffff, RZ, 0xc0, !PT ;  /* 0x007fffff0a067812 */ /* 0x040fe400078ec0ff */
[----:B------:R-:W-:Y:S02]  /*9640*/  FSETP.NEU.FTZ.AND P0, PT, R10, R7, PT ;  /* 0x000000070a00720b */ /* 0x000fe40003f1d000 */
[----:B------:R-:W-:Y:S02]  /*9650*/  LOP3.LUT R6, R6, 0x800000, RZ, 0xfc, !PT ;  /* 0x0080000006067812 */ /* 0x000fe400078efcff */
[----:B------:R-:W-:Y:S02]  /*9660*/  SEL R7, RZ, 0xffffffff, !P0 ;  /* 0xffffffffff077807 */ /* 0x000fe40004000000 */
[----:B------:R-:W-:Y:S02]  /*9670*/  LOP3.LUT R13, R13, R6, RZ, 0xc0, !PT ;  /* 0x000000060d0d7212 */ /* 0x000fe400078ec0ff */
[----:B------:R-:W-:-:S02]  /*9680*/  IADD3 R7, -R7, RZ, RZ ;  /* 0x000000ff07077210 */ /* 0x000fc40007ffe1ff */
[-C--:B------:R-:W-:Y:S02]  /*9690*/  SHF.R.U32.HI R13, RZ, R18.reuse, R13 ;  /* 0x00000012ff0d7219 */ /* 0x080fe4000001160d */
[----:B------:R-:W-:Y:S02]  /*96a0*/  LOP3.LUT P1, RZ, R7, R18, R6, 0xf8, !PT ;  /* 0x0000001207ff7212 */ /* 0x000fe4000782f806 */
[C---:B------:R-:W-:Y:S02]  /*96b0*/  LOP3.LUT P0, RZ, R13.reuse, 0x1, RZ, 0xc0, !PT ;  /* 0x000000010dff7812 */ /* 0x040fe4000780c0ff */
[----:B------:R-:W-:Y:S02]  /*96c0*/  LOP3.LUT P2, RZ, R13, 0x2, RZ, 0xc0, !PT ;  /* 0x000000020dff7812 */ /* 0x000fe4000784c0ff */
[----:B------:R-:W-:Y:S02]  /*96d0*/  IADD3 R7, R16, -0xfc, RZ ;  /* 0xffffff0410077810 */ /* 0x000fe40007ffe0ff */
[----:B------:R-:W-:-:S02]  /*96e0*/  PLOP3.LUT P0, PT, P0, P1, P2, 0xe0, 0x0 ;  /* 0x000000000000781c */ /* 0x000fc40000703c20 */
[----:B------:R-:W-:Y:S02]  /*96f0*/  LOP3.LUT P1, RZ, R2, 0x7fffff, RZ, 0xc0, !PT ;  /* 0x007fffff02ff7812 */ /* 0x000fe4000782c0ff */
[----:B------:R-:W-:Y:S02]  /*9700*/  SEL R0, RZ, 0x1, !P0 ;  /* 0x00000001ff007807 */ /* 0x000fe40004000000 */
[----:B------:R-:W-:Y:S02]  /*9710*/  SHF.R.U32.HI R7, RZ, R7, R6 ;  /* 0x00000007ff077219 */ /* 0x000fe40000011606 */
[----:B------:R-:W-:-:S04]  /*9720*/  IADD3 R0, -R0, RZ, RZ ;  /* 0x000000ff00007210 */ /* 0x000fc80007ffe1ff */
[----:B------:R-:W-:-:S13]  /*9730*/  ISETP.GE.AND P0, PT, R0, RZ, PT ;  /* 0x000000ff0000720c */ /* 0x000fda0003f06270 */
[----:B------:R-:W-:-:S04]  /*9740*/  @!P0 IADD3 R7, R7, 0x1, RZ ;  /* 0x0000000107078810 */ /* 0x000fc80007ffe0ff */
[----:B------:R-:W-:-:S04]  /*9750*/  @!P1 SHF.L.U32 R7, R7, 0x1, RZ ;  /* 0x0000000107079819 */ /* 0x000fc800000006ff */
[----:B------:R-:W-:Y:S01]  /*9760*/  LOP3.LUT R6, R7, 0x80000000, R2, 0xf8, !PT ;  /* 0x8000000007067812 */ /* 0x000fe200078ef802 */
[----:B------:R-:W-:Y:S06]  /*9770*/  BRA `(.L_x_105) ;  /* 0x0000000000047947 */ /* 0x000fec0003800000 */
.L_x_106:
[----:B------:R1:W2:Y:S02]  /*9780*/  MUFU.RCP R6, R2 ;  /* 0x0000000200067308 */ /* 0x0002a40000001000 */
.L_x_105:
[----:B------:R-:W-:Y:S05]  /*9790*/  BSYNC B2 ;  /* 0x0000000000027941 */ /* 0x000fea0003800000 */
.L_x_103:
[----:B--2---:R-:W-:Y:S02]  /*97a0*/  MOV R0, R6 ;  /* 0x0000000600007202 */ /* 0x004fe40000000f00 */
[----:B------:R-:W-:Y:S02]  /*97b0*/  MOV R6, R12 ;  /* 0x0000000c00067202 */ /* 0x000fe40000000f00 */
[----:B------:R-:W-:-:S04]  /*97c0*/  MOV R7, 0x0 ;  /* 0x0000000000077802 */ /* 0x000fc80000000f00 */
[----:B-1----:R-:W-:Y:S05]  /*97d0*/  RET.REL.NODEC R6 `(_ZN7cutlass13device_kernelINS_4fmha6kernel28FmhaKernelTmaWarpSpecializedINS1_10collective30FmhaMainloopTmaWarpSpecializedINS_6half_tEffN4cute5tupleIJNS7_1CILi128EEESA_NS9_ILi96EEEEEENS8_IJiNS9_ILi1EEENS8_IJiiEEEEEESF_SF_NS4_13DefaultFusionEJEEENS4_15FmhaFwdEpilogueIS6_fNS8_IJNS9_ILi64EEESB_SA_EEEEENS2_23IndividualTileSchedulerEJEEEEEvNT_6ParamsE) ;  /* 0xffffff6806087950 */ /* 0x002fea0003c3ffff */
.L_x_107:
[----:B------:R-:W-:-:S00]  /*97e0*/  BRA `(.L_x_107) ;  /* 0xfffffffc00fc7947 */ /* 0x000fc0000383ffff */
[----:B------:R-:W-:-:S00]  /*97f0*/  NOP ;  /* 0x0000000000007918 */ /* 0x000fc00000000000 */
        /* <DEDUP_REMOVED lines=8> */
.L_x_108:


//--------------------- .nv.global.init           --------------------------
	.section	.nv.global.init,"aw",@progbits
.nv.global.init:
	.type		$str$24,@object
	.size		$str$24,($str$25 - $str$24)
$str$24:
        /*0000*/ 	.byte	0x28, 0x61, 0x64, 0x64, 0x72, 0x65, 0x73, 0x73, 0x20, 0x26, 0x20, 0x6d, 0x61, 0x73, 0x6b, 0x29
        /*0010*/ 	.byte	0x20, 0x3d, 0x3d, 0x20, 0x30, 0x00
	.type		$str$25,@object
	.size		$str$25,(__unnamed_1 - $str$25)
$str$25:
        /*0016*/ 	.byte	0x2f, 0x74, 0x6d, 0x70, 0x2f, 0x63, 0x75, 0x74, 0x6c, 0x61, 0x73, 0x73, 0x5f, 0x73, 0x77, 0x65
        /*0026*/ 	.byte	0x65, 0x70, 0x5f, 0x73, 0x72, 0x63, 0x2f, 0x69, 0x6e, 0x63, 0x6c, 0x75, 0x64, 0x65, 0x2f, 0x63
        /*0036*/ 	.byte	0x75, 0x74, 0x65, 0x2f, 0x70, 0x6f, 0x69, 0x6e, 0x74, 0x65, 0x72, 0x5f, 0x66, 0x6c, 0x61, 0x67
        /*0046*/ 	.byte	0x67, 0x65, 0x64, 0x2e, 0x68, 0x70, 0x70, 0x00
	.type		__unnamed_1,@object
	.size		__unnamed_1,(__unnamed_2 - __unnamed_1)
__unnamed_1:
        /*004e*/ 	.byte	0x61, 0x75, 0x74, 0x6f, 0x20, 0x63, 0x75, 0x74, 0x65, 0x3a, 0x3a, 0x61, 0x73, 0x5f, 0x70, 0x6f
        /* <DEDUP_REMOVED lines=27> */
        /*020e*/ 	.byte	0x3e, 0x3e, 0x3e, 0x3e, 0x3e, 0x5d, 0x00
	.type		__unnamed_2,@object
	.size		__unnamed_2,(.L_1 - __unnamed_2)
__unnamed_2:
        /* <DEDUP_REMOVED lines=29> */
.L_1:


//--------------------- .nv.shared._ZN7cutlass13device_kernelINS_4fmha6kernel28FmhaKernelTmaWarpSpecializedINS1_10collective30FmhaMainloopTmaWarpSpecializedINS_6half_tEffN4cute5tupleIJNS7_1CILi128EEESA_NS9_ILi96EEEEEENS8_IJiNS9_ILi1EEENS8_IJiiEEEEEESF_SF_NS4_13DefaultFusionEJEEENS4_15FmhaFwdEpilogueIS6_fNS8_IJNS9_ILi64EEESB_SA_EEEEENS2_23IndividualTileSchedulerEJEEEEEvNT_6ParamsE --------------------------
	.section	.nv.shared._ZN7cutlass13device_kernelINS_4fmha6kernel28FmhaKernelTmaWarpSpecializedINS1_10collective30FmhaMainloopTmaWarpSpecializedINS_6half_tEffN4cute5tupleIJNS7_1CILi128EEESA_NS9_ILi96EEEEEENS8_IJiNS9_ILi1EEENS8_IJiiEEEEEESF_SF_NS4_13DefaultFusionEJEEENS4_15FmhaFwdEpilogueIS6_fNS8_IJNS9_ILi64EEESB_SA_EEEEENS2_23IndividualTileSchedulerEJEEEEEvNT_6ParamsE,"aw",@nobits
	.sectionflags	@""
	.align	16
	.zero		1024


//--------------------- .nv.shared.reserved.0     --------------------------
	.section	.nv.shared.reserved.0,"aw",@nobits
	.weak		__nv_reservedSMEM_offset_0_alias
	.size		__nv_reservedSMEM_offset_0_alias, 0, 0
	.other		__nv_reservedSMEM_offset_0_alias,@"STO_CUDA_RESERVED_SHARED STV_DEFAULT"
__nv_reservedSMEM_offset_0_alias:
	.zero		0


//--------------------- .nv.global                --------------------------
	.section	.nv.global,"aw",@nobits
.nv.global:
	.type		_ZN39_INTERNAL_755c43a5_4_k_cu_aba5231b_26164cute1_E,@object
	.size		_ZN39_INTERNAL_755c43a5_4_k_cu_aba5231b_26164cute1_E,(_ZN39_INTERNAL_755c43a5_4_k_cu_aba5231b_26164cuda3std3__45__cpo6cbeginE - _ZN39_INTERNAL_755c43a5_4_k_cu_aba5231b_26164cute1_E)
_ZN39_INTERNAL_755c43a5_4_k_cu_aba5231b_26164cute1_E:
	.zero		1
	.type		_ZN39_INTERNAL_755c43a5_4_k_cu_aba5231b_26164cuda3std3__45__cpo6cbeginE,@object
	.size		_ZN39_INTERNAL_755c43a5_4_k_cu_aba5231b_26164cuda3std3__45__cpo6cbeginE,(_ZN39_INTERNAL_755c43a5_4_k_cu_aba5231b_26164cuda3std3__48in_placeE - _ZN39_INTERNAL_755c43a5_4_k_cu_aba5231b_26164cuda3std3__45__cpo6cbeginE)
_ZN39_INTERNAL_755c43a5_4_k_cu_aba5231b_26164cuda3std3__45__cpo6cbeginE:
	.zero		1
	.type		_ZN39_INTERNAL_755c43a5_4_k_cu_aba5231b_26164cuda3std3__48in_placeE,@object
	.size		_ZN39_INTERNAL_755c43a5_4_k_cu_aba5231b_26164cuda3std3__48in_placeE,(_ZN39_INTERNAL_755c43a5_4_k_cu_aba5231b_26164cuda3std6ranges3__45__cpo9iter_moveE - _ZN39_INTERNAL_755c43a5_4_k_cu_aba5231b_26164cuda3std3__48in_placeE)
_ZN39_INTERNAL_755c43a5_4_k_cu_aba5231b_26164cuda3std3__48in_placeE:
	.zero		1
	.type		_ZN39_INTERNAL_755c43a5_4_k_cu_aba5231b_26164cuda3std6ranges3__45__cpo9iter_moveE,@object
	.size		_ZN39_INTERNAL_755c43a5_4_k_cu_aba5231b_26164cuda3std6ranges3__45__cpo9iter_moveE,(_ZN39_INTERNAL_755c43a5_4_k_cu_aba5231b_26164cuda3std3__45__cpo5beginE - _ZN39_INTERNAL_755c43a5_4_k_cu_aba5231b_26164cuda3std6ranges3__45__cpo9iter_moveE)
_ZN39_INTERNAL_755c43a5_4_k_cu_aba5231b_26164cuda3std6ranges3__45__cpo9iter_moveE:
	.zero		1
	.type		_ZN39_INTERNAL_755c43a5_4_k_cu_aba5231b_26164cuda3std3__45__cpo5beginE,@object
	.size		_ZN39_INTERNAL_755c43a5_4_k_cu_aba5231b_26164cuda3std3__45__cpo5beginE,(_ZN39_INTERNAL_755c43a5_4_k_cu_aba5231b_26164cuda3std3__441_GLOBAL__N__755c43a5_4_k_cu_aba5231b_26166ignoreE - _ZN39_INTERNAL_755c43a5_4_k_cu_aba5231b_26164cuda3std3__45__cpo5beginE)
_ZN39_INTERNAL_755c43a5_4_k_cu_aba5231b_26164cuda3std3__45__cpo5beginE:
	.zero		1
	.type		_ZN39_INTERNAL_755c43a5_4_k_cu_aba5231b_26164cuda3std3__441_GLOBAL__N__755c43a5_4_k_cu_aba5231b_26166ignoreE,@object
	.size		_ZN39_INTERNAL_755c43a5_4_k_cu_aba5231b_26164cuda3std3__441_GLOBAL__N__755c43a5_4_k_cu_aba5231b_26166ignoreE,(_ZN39_INTERNAL_755c43a5_4_k_cu_aba5231b_26164cute7productE - _ZN39_INTERNAL_755c43a5_4_k_cu_aba5231b_26164cuda3std3__441_GLOBAL__N__755c43a5_4_k_cu_aba5231b_26166ignoreE)
_ZN39_INTERNAL_755c43a5_4_k_cu_aba5231b_26164cuda3std3__441_GLOBAL__N__755c43a5_4_k_cu_aba5231b_26166ignoreE:
	.zero		1
	.type		_ZN39_INTERNAL_755c43a5_4_k_cu_aba5231b_26164cute7productE,@object
	.size		_ZN39_INTERNAL_755c43a5_4_k_cu_aba5231b_26164cute7productE,(_ZN39_INTERNAL_755c43a5_4_k_cu_aba5231b_26164cuda3std3__45__cpo3endE - _ZN39_INTERNAL_755c43a5_4_k_cu_aba5231b_26164cute7productE)
_ZN39_INTERNAL_755c43a5_4_k_cu_aba5231b_26164cute7productE:
	.zero		1
	.type		_ZN39_INTERNAL_755c43a5_4_k_cu_aba5231b_26164cuda3std3__45__cpo3endE,@object
	.size		_ZN39_INTERNAL_755c43a5_4_k_cu_aba5231b_26164cuda3std3__45__cpo3endE,(_ZN39_INTERNAL_755c43a5_4_k_cu_aba5231b_26164cuda3std3__419piecewise_constructE - _ZN39_INTERNAL_755c43a5_4_k_cu_aba5231b_26164cuda3std3__45__cpo3endE)
_ZN39_INTERNAL_755c43a5_4_k_cu_aba5231b_26164cuda3std3__45__cpo3endE:
	.zero		1
	.type		_ZN39_INTERNAL_755c43a5_4_k_cu_aba5231b_26164cuda3std3__419piecewise_constructE,@object
	.size		_ZN39_INTERNAL_755c43a5_4_k_cu_aba5231b_26164cuda3std3__419piecewise_constructE,(_ZN39_INTERNAL_755c43a5_4_k_cu_aba5231b_26164cuda3std3__45__cpo4cendE - _ZN39_INTERNAL_755c43a5_4_k_cu_aba5231b_26164cuda3std3__419piecewise_constructE)
_ZN39_INTERNAL_755c43a5_4_k_cu_aba5231b_26164cuda3std3__419piecewise_constructE:
	.zero		1
	.type		_ZN39_INTERNAL_755c43a5_4_k_cu_aba5231b_26164cuda3std3__45__cpo4cendE,@object
	.size		_ZN39_INTERNAL_755c43a5_4_k_cu_aba5231b_26164cuda3std3__45__cpo4cendE,(_ZN39_INTERNAL_755c43a5_4_k_cu_aba5231b_26164cuda3std6ranges3__45__cpo4swapE - _ZN39_INTERNAL_755c43a5_4_k_cu_aba5231b_26164cuda3std3__45__cpo4cendE)
_ZN39_INTERNAL_755c43a5_4_k_cu_aba5231b_26164cuda3std3__45__cpo4cendE:
	.zero		1
	.type		_ZN39_INTERNAL_755c43a5_4_k_cu_aba5231b_26164cuda3std6ranges3__45__cpo4swapE,@object
	.size		_ZN39_INTERNAL_755c43a5_4_k_cu_aba5231b_26164cuda3std6ranges3__45__cpo4swapE,(.L_9 - _ZN39_INTERNAL_755c43a5_4_k_cu_aba5231b_26164cuda3std6ranges3__45__cpo4swapE)
_ZN39_INTERNAL_755c43a5_4_k_cu_aba5231b_26164cuda3std6ranges3__45__cpo4swapE:
	.zero		1
.L_9:


//--------------------- .nv.constant0._ZN7cutlass13device_kernelINS_4fmha6kernel28FmhaKernelTmaWarpSpecializedINS1_10collective30FmhaMainloopTmaWarpSpecializedINS_6half_tEffN4cute5tupleIJNS7_1CILi128EEESA_NS9_ILi96EEEEEENS8_IJiNS9_ILi1EEENS8_IJiiEEEEEESF_SF_NS4_13DefaultFusionEJEEENS4_15FmhaFwdEpilogueIS6_fNS8_IJNS9_ILi64EEESB_SA_EEEEENS2_23IndividualTileSchedulerEJEEEEEvNT_6ParamsE --------------------------
	.section	.nv.constant0._ZN7cutlass13device_kernelINS_4fmha6kernel28FmhaKernelTmaWarpSpecializedINS1_10collective30FmhaMainloopTmaWarpSpecializedINS_6half_tEffN4cute5tupleIJNS7_1CILi128EEESA_NS9_ILi96EEEEEENS8_IJiNS9_ILi1EEENS8_IJiiEEEEEESF_SF_NS4_13DefaultFusionEJEEENS4_15FmhaFwdEpilogueIS6_fNS8_IJNS9_ILi64EEESB_SA_EEEEENS2_23IndividualTileSchedulerEJEEEEEvNT_6ParamsE,"a",@progbits
	.sectionflags	@""
	.align	4
.nv.constant0._ZN7cutlass13device_kernelINS_4fmha6kernel28FmhaKernelTmaWarpSpecializedINS1_10collective30FmhaMainloopTmaWarpSpecializedINS_6half_tEffN4cute5tupleIJNS7_1CILi128EEESA_NS9_ILi96EEEEEENS8_IJiNS9_ILi1EEENS8_IJiiEEEEEESF_SF_NS4_13DefaultFusionEJEEENS4_15FmhaFwdEpilogueIS6_fNS8_IJNS9_ILi64EEESB_SA_EEEEENS2_23IndividualTileSchedulerEJEEEEEvNT_6ParamsE:
	.zero		2688


//--------------------- SYMBOLS --------------------------

	.type		.nv.reservedSmem.offset0,@object
	.size		.nv.reservedSmem.offset0,0x4
	.type		__assertfail,@function
